//
// Generated by NVIDIA NVVM Compiler
//
// Compiler Build ID: CL-36424714
// Cuda compilation tools, release 13.0, V13.0.88
// Based on NVVM 20.0.0
//

.version 9.0
.target sm_100
.address_size 64

	// .globl	_ZN3lux4cuda4tfhe21decompose_glwe_kernelEPKmPljjjj
.const .align 8 .b8 _ZN3lux4cuda4tfhe8d_paramsE[32];
.const .align 8 .u64 _ZN3lux4cuda4tfhe3d_qE;
.const .align 8 .u64 _ZN3lux4cuda4tfhe7d_q_invE;
.const .align 8 .u64 _ZN3lux4cuda4tfhe4d_bgE;
.const .align 8 .u64 _ZN3lux4cuda4tfhe9d_half_bgE;
.const .align 8 .u64 _ZN3lux4cuda4tfhe9d_bg_maskE;
.extern .shared .align 16 .b8 _ZN3lux4cuda4tfhe5shmemE[];

.visible .entry _ZN3lux4cuda4tfhe21decompose_glwe_kernelEPKmPljjjj(
	.param .u64 .ptr .align 1 _ZN3lux4cuda4tfhe21decompose_glwe_kernelEPKmPljjjj_param_0,
	.param .u64 .ptr .align 1 _ZN3lux4cuda4tfhe21decompose_glwe_kernelEPKmPljjjj_param_1,
	.param .u32 _ZN3lux4cuda4tfhe21decompose_glwe_kernelEPKmPljjjj_param_2,
	.param .u32 _ZN3lux4cuda4tfhe21decompose_glwe_kernelEPKmPljjjj_param_3,
	.param .u32 _ZN3lux4cuda4tfhe21decompose_glwe_kernelEPKmPljjjj_param_4,
	.param .u32 _ZN3lux4cuda4tfhe21decompose_glwe_kernelEPKmPljjjj_param_5
)
{
	.reg .pred 	%p<11>;
	.reg .b32 	%r<81>;
	.reg .b64 	%rd<54>;

	ld.param.u64 	%rd5, [_ZN3lux4cuda4tfhe21decompose_glwe_kernelEPKmPljjjj_param_0];
	ld.param.u64 	%rd6, [_ZN3lux4cuda4tfhe21decompose_glwe_kernelEPKmPljjjj_param_1];
	ld.param.u32 	%r40, [_ZN3lux4cuda4tfhe21decompose_glwe_kernelEPKmPljjjj_param_2];
	ld.param.u32 	%r43, [_ZN3lux4cuda4tfhe21decompose_glwe_kernelEPKmPljjjj_param_3];
	ld.param.u32 	%r41, [_ZN3lux4cuda4tfhe21decompose_glwe_kernelEPKmPljjjj_param_4];
	ld.param.u32 	%r42, [_ZN3lux4cuda4tfhe21decompose_glwe_kernelEPKmPljjjj_param_5];
	cvta.to.global.u64 	%rd1, %rd6;
	mov.u32 	%r44, %ctaid.x;
	mov.u32 	%r45, %ntid.x;
	mul.lo.s32 	%r1, %r44, %r45;
	mov.u32 	%r2, %tid.x;
	add.s32 	%r3, %r1, %r2;
	mov.u32 	%r4, %ctaid.y;
	setp.ge.u32 	%p1, %r3, %r40;
	setp.gt.u32 	%p2, %r4, %r43;
	or.pred  	%p3, %p1, %p2;
	@%p3 bra 	$L__BB0_10;
	cvta.to.global.u64 	%rd7, %rd5;
	mov.b64 	%rd8, 1;
	shl.b64 	%rd9, %rd8, %r42;
	shr.u64 	%rd2, %rd9, 1;
	add.s64 	%rd3, %rd9, -1;
	mad.lo.s32 	%r46, %r40, %r4, %r3;
	mul.wide.u32 	%rd10, %r46, 8;
	add.s64 	%rd11, %rd7, %rd10;
	ld.global.nc.u64 	%rd4, [%rd11];
	setp.eq.s32 	%p4, %r41, 0;
	@%p4 bra 	$L__BB0_10;
	mul.lo.s32 	%r5, %r41, %r4;
	and.b32  	%r6, %r41, 3;
	setp.lt.u32 	%p5, %r41, 4;
	mov.b32 	%r80, 0;
	@%p5 bra 	$L__BB0_5;
	and.b32  	%r80, %r41, -4;
	shl.b32 	%r9, %r42, 2;
	neg.s32 	%r78, %r9;
	mul.lo.s32 	%r77, %r42, -3;
	shl.b32 	%r48, %r42, 1;
	neg.s32 	%r76, %r48;
	neg.s32 	%r75, %r80;
	mul.lo.s32 	%r49, %r5, %r40;
	add.s32 	%r50, %r49, %r40;
	add.s32 	%r74, %r3, %r50;
	shl.b32 	%r14, %r40, 2;
	add.s32 	%r51, %r5, 2;
	mad.lo.s32 	%r73, %r40, %r51, %r3;
	add.s32 	%r52, %r5, 3;
	mad.lo.s32 	%r72, %r40, %r52, %r3;
	add.s32 	%r53, %r2, %r49;
	add.s32 	%r71, %r53, %r1;
	neg.s32 	%r70, %r42;
$L__BB0_4:
	.pragma "nounroll";
	add.s32 	%r54, %r70, 64;
	shr.u64 	%rd12, %rd4, %r54;
	add.s64 	%rd13, %rd12, %rd2;
	and.b64  	%rd14, %rd13, %rd3;
	sub.s64 	%rd15, %rd14, %rd2;
	mul.wide.u32 	%rd16, %r71, 8;
	add.s64 	%rd17, %rd1, %rd16;
	st.global.u64 	[%rd17], %rd15;
	add.s32 	%r55, %r76, 64;
	shr.u64 	%rd18, %rd4, %r55;
	add.s64 	%rd19, %rd18, %rd2;
	and.b64  	%rd20, %rd19, %rd3;
	sub.s64 	%rd21, %rd20, %rd2;
	mul.wide.u32 	%rd22, %r74, 8;
	add.s64 	%rd23, %rd1, %rd22;
	st.global.u64 	[%rd23], %rd21;
	add.s32 	%r56, %r77, 64;
	shr.u64 	%rd24, %rd4, %r56;
	add.s64 	%rd25, %rd24, %rd2;
	and.b64  	%rd26, %rd25, %rd3;
	sub.s64 	%rd27, %rd26, %rd2;
	mul.wide.u32 	%rd28, %r73, 8;
	add.s64 	%rd29, %rd1, %rd28;
	st.global.u64 	[%rd29], %rd27;
	add.s32 	%r57, %r78, 64;
	shr.u64 	%rd30, %rd4, %r57;
	add.s64 	%rd31, %rd30, %rd2;
	and.b64  	%rd32, %rd31, %rd3;
	sub.s64 	%rd33, %rd32, %rd2;
	mul.wide.u32 	%rd34, %r72, 8;
	add.s64 	%rd35, %rd1, %rd34;
	st.global.u64 	[%rd35], %rd33;
	sub.s32 	%r78, %r78, %r9;
	sub.s32 	%r77, %r77, %r9;
	sub.s32 	%r76, %r76, %r9;
	add.s32 	%r75, %r75, 4;
	add.s32 	%r74, %r74, %r14;
	add.s32 	%r73, %r73, %r14;
	add.s32 	%r72, %r72, %r14;
	add.s32 	%r71, %r71, %r14;
	sub.s32 	%r70, %r70, %r9;
	setp.ne.s32 	%p6, %r75, 0;
	@%p6 bra 	$L__BB0_4;
$L__BB0_5:
	setp.eq.s32 	%p7, %r6, 0;
	@%p7 bra 	$L__BB0_10;
	setp.eq.s32 	%p8, %r6, 1;
	@%p8 bra 	$L__BB0_8;
	not.b32 	%r58, %r80;
	mad.lo.s32 	%r59, %r42, %r58, 64;
	shr.u64 	%rd36, %rd4, %r59;
	add.s64 	%rd37, %rd36, %rd2;
	and.b64  	%rd38, %rd37, %rd3;
	sub.s64 	%rd39, %rd38, %rd2;
	add.s32 	%r60, %r80, %r5;
	mad.lo.s32 	%r61, %r60, %r40, %r3;
	mul.wide.u32 	%rd40, %r61, 8;
	add.s64 	%rd41, %rd1, %rd40;
	st.global.u64 	[%rd41], %rd39;
	sub.s32 	%r62, -2, %r80;
	mad.lo.s32 	%r63, %r42, %r62, 64;
	shr.u64 	%rd42, %rd4, %r63;
	add.s64 	%rd43, %rd42, %rd2;
	and.b64  	%rd44, %rd43, %rd3;
	sub.s64 	%rd45, %rd44, %rd2;
	add.s32 	%r64, %r61, %r40;
	mul.wide.u32 	%rd46, %r64, 8;
	add.s64 	%rd47, %rd1, %rd46;
	st.global.u64 	[%rd47], %rd45;
	add.s32 	%r80, %r80, 2;
$L__BB0_8:
	and.b32  	%r65, %r41, 1;
	setp.eq.b32 	%p9, %r65, 1;
	not.pred 	%p10, %p9;
	@%p10 bra 	$L__BB0_10;
	not.b32 	%r66, %r80;
	mad.lo.s32 	%r67, %r42, %r66, 64;
	shr.u64 	%rd48, %rd4, %r67;
	add.s64 	%rd49, %rd48, %rd2;
	and.b64  	%rd50, %rd49, %rd3;
	sub.s64 	%rd51, %rd50, %rd2;
	add.s32 	%r68, %r80, %r5;
	mad.lo.s32 	%r69, %r68, %r40, %r3;
	mul.wide.u32 	%rd52, %r69, 8;
	add.s64 	%rd53, %rd1, %rd52;
	st.global.u64 	[%rd53], %rd51;
$L__BB0_10:
	ret;

}
	// .globl	_ZN3lux4cuda4tfhe24rotate_polynomial_kernelEPKmPmjim
.visible .entry _ZN3lux4cuda4tfhe24rotate_polynomial_kernelEPKmPmjim(
	.param .u64 .ptr .align 1 _ZN3lux4cuda4tfhe24rotate_polynomial_kernelEPKmPmjim_param_0,
	.param .u64 .ptr .align 1 _ZN3lux4cuda4tfhe24rotate_polynomial_kernelEPKmPmjim_param_1,
	.param .u32 _ZN3lux4cuda4tfhe24rotate_polynomial_kernelEPKmPmjim_param_2,
	.param .u32 _ZN3lux4cuda4tfhe24rotate_polynomial_kernelEPKmPmjim_param_3,
	.param .u64 _ZN3lux4cuda4tfhe24rotate_polynomial_kernelEPKmPmjim_param_4
)
{
	.reg .pred 	%p<6>;
	.reg .b32 	%r<17>;
	.reg .b64 	%rd<14>;

	ld.param.u64 	%rd1, [_ZN3lux4cuda4tfhe24rotate_polynomial_kernelEPKmPmjim_param_0];
	ld.param.u64 	%rd2, [_ZN3lux4cuda4tfhe24rotate_polynomial_kernelEPKmPmjim_param_1];
	ld.param.u32 	%r2, [_ZN3lux4cuda4tfhe24rotate_polynomial_kernelEPKmPmjim_param_2];
	ld.param.u32 	%r3, [_ZN3lux4cuda4tfhe24rotate_polynomial_kernelEPKmPmjim_param_3];
	ld.param.u64 	%rd3, [_ZN3lux4cuda4tfhe24rotate_polynomial_kernelEPKmPmjim_param_4];
	mov.u32 	%r4, %ctaid.x;
	mov.u32 	%r5, %ntid.x;
	mov.u32 	%r6, %tid.x;
	mad.lo.s32 	%r1, %r4, %r5, %r6;
	setp.ge.u32 	%p1, %r1, %r2;
	@%p1 bra 	$L__BB1_2;
	cvta.to.global.u64 	%rd4, %rd2;
	cvta.to.global.u64 	%rd5, %rd1;
	shl.b32 	%r7, %r2, 1;
	rem.s32 	%r8, %r3, %r7;
	add.s32 	%r9, %r8, %r7;
	rem.u32 	%r10, %r9, %r7;
	setp.ge.s32 	%p2, %r10, %r2;
	selp.b32 	%r11, %r2, 0, %p2;
	sub.s32 	%r12, %r11, %r10;
	add.s32 	%r13, %r12, %r1;
	shr.s32 	%r14, %r13, 31;
	and.b32  	%r15, %r14, %r2;
	add.s32 	%r16, %r15, %r13;
	mul.wide.s32 	%rd6, %r16, 8;
	add.s64 	%rd7, %rd5, %rd6;
	ld.global.nc.u64 	%rd8, [%rd7];
	setp.gt.s32 	%p3, %r13, -1;
	xor.pred  	%p4, %p2, %p3;
	setp.eq.s64 	%p5, %rd8, 0;
	sub.s64 	%rd9, %rd3, %rd8;
	selp.b64 	%rd10, 0, %rd9, %p5;
	selp.b64 	%rd11, %rd8, %rd10, %p4;
	mul.wide.u32 	%rd12, %r1, 8;
	add.s64 	%rd13, %rd4, %rd12;
	st.global.u64 	[%rd13], %rd11;
$L__BB1_2:
	ret;

}
	// .globl	_ZN3lux4cuda4tfhe18rotate_glwe_kernelEPKmPmjjim
.visible .entry _ZN3lux4cuda4tfhe18rotate_glwe_kernelEPKmPmjjim(
	.param .u64 .ptr .align 1 _ZN3lux4cuda4tfhe18rotate_glwe_kernelEPKmPmjjim_param_0,
	.param .u64 .ptr .align 1 _ZN3lux4cuda4tfhe18rotate_glwe_kernelEPKmPmjjim_param_1,
	.param .u32 _ZN3lux4cuda4tfhe18rotate_glwe_kernelEPKmPmjjim_param_2,
	.param .u32 _ZN3lux4cuda4tfhe18rotate_glwe_kernelEPKmPmjjim_param_3,
	.param .u32 _ZN3lux4cuda4tfhe18rotate_glwe_kernelEPKmPmjjim_param_4,
	.param .u64 _ZN3lux4cuda4tfhe18rotate_glwe_kernelEPKmPmjjim_param_5
)
{
	.reg .pred 	%p<8>;
	.reg .b32 	%r<22>;
	.reg .b64 	%rd<14>;

	ld.param.u64 	%rd1, [_ZN3lux4cuda4tfhe18rotate_glwe_kernelEPKmPmjjim_param_0];
	ld.param.u64 	%rd2, [_ZN3lux4cuda4tfhe18rotate_glwe_kernelEPKmPmjjim_param_1];
	ld.param.u32 	%r3, [_ZN3lux4cuda4tfhe18rotate_glwe_kernelEPKmPmjjim_param_2];
	ld.param.u32 	%r5, [_ZN3lux4cuda4tfhe18rotate_glwe_kernelEPKmPmjjim_param_3];
	ld.param.u32 	%r4, [_ZN3lux4cuda4tfhe18rotate_glwe_kernelEPKmPmjjim_param_4];
	ld.param.u64 	%rd3, [_ZN3lux4cuda4tfhe18rotate_glwe_kernelEPKmPmjjim_param_5];
	mov.u32 	%r6, %ctaid.x;
	mov.u32 	%r7, %ntid.x;
	mov.u32 	%r8, %tid.x;
	mad.lo.s32 	%r1, %r6, %r7, %r8;
	mov.u32 	%r2, %ctaid.y;
	setp.ge.u32 	%p1, %r1, %r3;
	setp.gt.u32 	%p2, %r2, %r5;
	or.pred  	%p3, %p1, %p2;
	@%p3 bra 	$L__BB2_2;
	cvta.to.global.u64 	%rd4, %rd2;
	cvta.to.global.u64 	%rd5, %rd1;
	shl.b32 	%r9, %r3, 1;
	rem.s32 	%r10, %r4, %r9;
	add.s32 	%r11, %r10, %r9;
	rem.u32 	%r12, %r11, %r9;
	setp.ge.s32 	%p4, %r12, %r3;
	selp.b32 	%r13, %r3, 0, %p4;
	sub.s32 	%r14, %r13, %r12;
	add.s32 	%r15, %r14, %r1;
	shr.s32 	%r16, %r15, 31;
	and.b32  	%r17, %r16, %r3;
	mul.lo.s32 	%r18, %r3, %r2;
	add.s32 	%r19, %r15, %r18;
	add.s32 	%r20, %r19, %r17;
	mul.wide.u32 	%rd6, %r20, 8;
	add.s64 	%rd7, %rd5, %rd6;
	ld.global.nc.u64 	%rd8, [%rd7];
	setp.gt.s32 	%p5, %r15, -1;
	xor.pred  	%p6, %p4, %p5;
	setp.eq.s64 	%p7, %rd8, 0;
	sub.s64 	%rd9, %rd3, %rd8;
	selp.b64 	%rd10, 0, %rd9, %p7;
	selp.b64 	%rd11, %rd8, %rd10, %p6;
	add.s32 	%r21, %r18, %r1;
	mul.wide.u32 	%rd12, %r21, 8;
	add.s64 	%rd13, %rd4, %rd12;
	st.global.u64 	[%rd13], %rd11;
$L__BB2_2:
	ret;

}
	// .globl	_ZN3lux4cuda4tfhe27external_product_ntt_kernelEPKmPKlPmjjjmm
.visible .entry _ZN3lux4cuda4tfhe27external_product_ntt_kernelEPKmPKlPmjjjmm(
	.param .u64 .ptr .align 1 _ZN3lux4cuda4tfhe27external_product_ntt_kernelEPKmPKlPmjjjmm_param_0,
	.param .u64 .ptr .align 1 _ZN3lux4cuda4tfhe27external_product_ntt_kernelEPKmPKlPmjjjmm_param_1,
	.param .u64 .ptr .align 1 _ZN3lux4cuda4tfhe27external_product_ntt_kernelEPKmPKlPmjjjmm_param_2,
	.param .u32 _ZN3lux4cuda4tfhe27external_product_ntt_kernelEPKmPKlPmjjjmm_param_3,
	.param .u32 _ZN3lux4cuda4tfhe27external_product_ntt_kernelEPKmPKlPmjjjmm_param_4,
	.param .u32 _ZN3lux4cuda4tfhe27external_product_ntt_kernelEPKmPKlPmjjjmm_param_5,
	.param .u64 _ZN3lux4cuda4tfhe27external_product_ntt_kernelEPKmPKlPmjjjmm_param_6,
	.param .u64 _ZN3lux4cuda4tfhe27external_product_ntt_kernelEPKmPKlPmjjjmm_param_7
)
{
	.reg .pred 	%p<13>;
	.reg .b32 	%r<53>;
	.reg .b64 	%rd<36>;

	ld.param.u64 	%rd4, [_ZN3lux4cuda4tfhe27external_product_ntt_kernelEPKmPKlPmjjjmm_param_0];
	ld.param.u64 	%rd5, [_ZN3lux4cuda4tfhe27external_product_ntt_kernelEPKmPKlPmjjjmm_param_1];
	ld.param.u32 	%r29, [_ZN3lux4cuda4tfhe27external_product_ntt_kernelEPKmPKlPmjjjmm_param_3];
	ld.param.u32 	%r30, [_ZN3lux4cuda4tfhe27external_product_ntt_kernelEPKmPKlPmjjjmm_param_4];
	ld.param.u32 	%r31, [_ZN3lux4cuda4tfhe27external_product_ntt_kernelEPKmPKlPmjjjmm_param_5];
	ld.param.u64 	%rd7, [_ZN3lux4cuda4tfhe27external_product_ntt_kernelEPKmPKlPmjjjmm_param_6];
	ld.param.u64 	%rd8, [_ZN3lux4cuda4tfhe27external_product_ntt_kernelEPKmPKlPmjjjmm_param_7];
	mov.u32 	%r52, %tid.x;
	mov.u32 	%r2, %ctaid.x;
	setp.ge.u32 	%p1, %r52, %r29;
	@%p1 bra 	$L__BB3_3;
	mov.u32 	%r3, %ntid.x;
	mov.u32 	%r45, %r52;
$L__BB3_2:
	shl.b32 	%r32, %r45, 3;
	mov.u32 	%r33, _ZN3lux4cuda4tfhe5shmemE;
	add.s32 	%r34, %r33, %r32;
	mov.b64 	%rd9, 0;
	st.shared.u64 	[%r34], %rd9;
	add.s32 	%r45, %r45, %r3;
	setp.lt.u32 	%p2, %r45, %r29;
	@%p2 bra 	$L__BB3_2;
$L__BB3_3:
	bar.sync 	0;
	add.s32 	%r6, %r30, 1;
	mov.u32 	%r7, %ntid.x;
	max.u32 	%r8, %r6, 1;
	shl.b32 	%r36, %r52, 3;
	mov.u32 	%r37, _ZN3lux4cuda4tfhe5shmemE;
	add.s32 	%r9, %r37, %r36;
	shl.b32 	%r10, %r7, 3;
	cvta.to.global.u64 	%rd1, %rd5;
	cvta.to.global.u64 	%rd2, %rd4;
	mov.b32 	%r46, 0;
$L__BB3_4:
	setp.eq.s32 	%p3, %r31, 0;
	@%p3 bra 	$L__BB3_10;
	mul.lo.s32 	%r12, %r46, %r31;
	mov.b32 	%r47, 0;
$L__BB3_6:
	setp.ge.u32 	%p4, %r52, %r29;
	@%p4 bra 	$L__BB3_9;
	add.s32 	%r39, %r47, %r12;
	mad.lo.s32 	%r40, %r39, %r6, %r2;
	mad.lo.s32 	%r49, %r40, %r29, %r52;
	mad.lo.s32 	%r48, %r39, %r29, %r52;
	mov.u32 	%r50, %r9;
	mov.u32 	%r51, %r52;
$L__BB3_8:
	mul.wide.u32 	%rd10, %r48, 8;
	add.s64 	%rd11, %rd1, %rd10;
	ld.global.nc.u64 	%rd12, [%rd11];
	shr.s64 	%rd13, %rd12, 63;
	and.b64  	%rd14, %rd13, %rd7;
	add.s64 	%rd15, %rd14, %rd12;
	mul.wide.u32 	%rd16, %r49, 8;
	add.s64 	%rd17, %rd2, %rd16;
	ld.global.nc.u64 	%rd18, [%rd17];
	mul.hi.u64 	%rd19, %rd15, %rd18;
	mul.lo.s64 	%rd20, %rd18, %rd8;
	mul.lo.s64 	%rd21, %rd20, %rd15;
	mul.hi.u64 	%rd22, %rd21, %rd7;
	sub.s64 	%rd23, %rd19, %rd22;
	setp.lt.u64 	%p5, %rd19, %rd22;
	selp.b64 	%rd24, %rd7, 0, %p5;
	add.s64 	%rd25, %rd24, %rd23;
	setp.lt.u64 	%p6, %rd25, %rd7;
	selp.b64 	%rd26, 0, %rd7, %p6;
	sub.s64 	%rd27, %rd25, %rd26;
	ld.shared.u64 	%rd28, [%r50];
	add.s64 	%rd29, %rd27, %rd28;
	setp.lt.u64 	%p7, %rd29, %rd7;
	selp.b64 	%rd30, 0, %rd7, %p7;
	sub.s64 	%rd31, %rd29, %rd30;
	st.shared.u64 	[%r50], %rd31;
	add.s32 	%r51, %r51, %r7;
	add.s32 	%r50, %r50, %r10;
	add.s32 	%r49, %r49, %r7;
	add.s32 	%r48, %r48, %r7;
	setp.lt.u32 	%p8, %r51, %r29;
	@%p8 bra 	$L__BB3_8;
$L__BB3_9:
	bar.sync 	0;
	add.s32 	%r47, %r47, 1;
	setp.ne.s32 	%p9, %r47, %r31;
	@%p9 bra 	$L__BB3_6;
$L__BB3_10:
	add.s32 	%r46, %r46, 1;
	setp.eq.s32 	%p10, %r46, %r8;
	@%p10 bra 	$L__BB3_11;
	bra.uni 	$L__BB3_4;
$L__BB3_11:
	setp.ge.u32 	%p11, %r52, %r29;
	@%p11 bra 	$L__BB3_14;
	ld.param.u64 	%rd35, [_ZN3lux4cuda4tfhe27external_product_ntt_kernelEPKmPKlPmjjjmm_param_2];
	mul.lo.s32 	%r13, %r29, %r2;
	cvta.to.global.u64 	%rd3, %rd35;
	mov.u32 	%r42, _ZN3lux4cuda4tfhe5shmemE;
$L__BB3_13:
	shl.b32 	%r41, %r52, 3;
	add.s32 	%r43, %r42, %r41;
	ld.shared.u64 	%rd32, [%r43];
	add.s32 	%r44, %r52, %r13;
	mul.wide.u32 	%rd33, %r44, 8;
	add.s64 	%rd34, %rd3, %rd33;
	st.global.u64 	[%rd34], %rd32;
	add.s32 	%r52, %r52, %r7;
	setp.lt.u32 	%p12, %r52, %r29;
	@%p12 bra 	$L__BB3_13;
$L__BB3_14:
	ret;

}
	// .globl	_ZN3lux4cuda4tfhe11cmux_kernelEPKmS3_S3_Pmjjm
.visible .entry _ZN3lux4cuda4tfhe11cmux_kernelEPKmS3_S3_Pmjjm(
	.param .u64 .ptr .align 1 _ZN3lux4cuda4tfhe11cmux_kernelEPKmS3_S3_Pmjjm_param_0,
	.param .u64 .ptr .align 1 _ZN3lux4cuda4tfhe11cmux_kernelEPKmS3_S3_Pmjjm_param_1,
	.param .u64 .ptr .align 1 _ZN3lux4cuda4tfhe11cmux_kernelEPKmS3_S3_Pmjjm_param_2,
	.param .u64 .ptr .align 1 _ZN3lux4cuda4tfhe11cmux_kernelEPKmS3_S3_Pmjjm_param_3,
	.param .u32 _ZN3lux4cuda4tfhe11cmux_kernelEPKmS3_S3_Pmjjm_param_4,
	.param .u32 _ZN3lux4cuda4tfhe11cmux_kernelEPKmS3_S3_Pmjjm_param_5,
	.param .u64 _ZN3lux4cuda4tfhe11cmux_kernelEPKmS3_S3_Pmjjm_param_6
)
{
	.reg .pred 	%p<5>;
	.reg .b32 	%r<9>;
	.reg .b64 	%rd<17>;

	ld.param.u64 	%rd1, [_ZN3lux4cuda4tfhe11cmux_kernelEPKmS3_S3_Pmjjm_param_1];
	ld.param.u64 	%rd2, [_ZN3lux4cuda4tfhe11cmux_kernelEPKmS3_S3_Pmjjm_param_2];
	ld.param.u64 	%rd3, [_ZN3lux4cuda4tfhe11cmux_kernelEPKmS3_S3_Pmjjm_param_3];
	ld.param.u32 	%r3, [_ZN3lux4cuda4tfhe11cmux_kernelEPKmS3_S3_Pmjjm_param_4];
	ld.param.u32 	%r4, [_ZN3lux4cuda4tfhe11cmux_kernelEPKmS3_S3_Pmjjm_param_5];
	ld.param.u64 	%rd4, [_ZN3lux4cuda4tfhe11cmux_kernelEPKmS3_S3_Pmjjm_param_6];
	mov.u32 	%r5, %ctaid.x;
	mov.u32 	%r6, %ntid.x;
	mov.u32 	%r7, %tid.x;
	mad.lo.s32 	%r1, %r5, %r6, %r7;
	mov.u32 	%r2, %ctaid.y;
	setp.ge.u32 	%p1, %r1, %r3;
	setp.gt.u32 	%p2, %r2, %r4;
	or.pred  	%p3, %p1, %p2;
	@%p3 bra 	$L__BB4_2;
	cvta.to.global.u64 	%rd5, %rd2;
	cvta.to.global.u64 	%rd6, %rd1;
	cvta.to.global.u64 	%rd7, %rd3;
	mad.lo.s32 	%r8, %r3, %r2, %r1;
	mul.wide.u32 	%rd8, %r8, 8;
	add.s64 	%rd9, %rd5, %rd8;
	ld.global.nc.u64 	%rd10, [%rd9];
	add.s64 	%rd11, %rd6, %rd8;
	ld.global.nc.u64 	%rd12, [%rd11];
	setp.lt.u64 	%p4, %rd10, %rd12;
	selp.b64 	%rd13, %rd4, 0, %p4;
	sub.s64 	%rd14, %rd10, %rd12;
	add.s64 	%rd15, %rd14, %rd13;
	add.s64 	%rd16, %rd7, %rd8;
	st.global.u64 	[%rd16], %rd15;
$L__BB4_2:
	ret;

}
	// .globl	_ZN3lux4cuda4tfhe24blind_rotate_step_kernelEPmPKmijjjmm
.visible .entry _ZN3lux4cuda4tfhe24blind_rotate_step_kernelEPmPKmijjjmm(
	.param .u64 .ptr .align 1 _ZN3lux4cuda4tfhe24blind_rotate_step_kernelEPmPKmijjjmm_param_0,
	.param .u64 .ptr .align 1 _ZN3lux4cuda4tfhe24blind_rotate_step_kernelEPmPKmijjjmm_param_1,
	.param .u32 _ZN3lux4cuda4tfhe24blind_rotate_step_kernelEPmPKmijjjmm_param_2,
	.param .u32 _ZN3lux4cuda4tfhe24blind_rotate_step_kernelEPmPKmijjjmm_param_3,
	.param .u32 _ZN3lux4cuda4tfhe24blind_rotate_step_kernelEPmPKmijjjmm_param_4,
	.param .u32 _ZN3lux4cuda4tfhe24blind_rotate_step_kernelEPmPKmijjjmm_param_5,
	.param .u64 _ZN3lux4cuda4tfhe24blind_rotate_step_kernelEPmPKmijjjmm_param_6,
	.param .u64 _ZN3lux4cuda4tfhe24blind_rotate_step_kernelEPmPKmijjjmm_param_7
)
{
	.reg .pred 	%p<58>;
	.reg .b32 	%r<211>;
	.reg .b64 	%rd<212>;

	ld.param.u64 	%rd18, [_ZN3lux4cuda4tfhe24blind_rotate_step_kernelEPmPKmijjjmm_param_0];
	ld.param.u64 	%rd19, [_ZN3lux4cuda4tfhe24blind_rotate_step_kernelEPmPKmijjjmm_param_1];
	ld.param.u32 	%r80, [_ZN3lux4cuda4tfhe24blind_rotate_step_kernelEPmPKmijjjmm_param_2];
	ld.param.u32 	%r81, [_ZN3lux4cuda4tfhe24blind_rotate_step_kernelEPmPKmijjjmm_param_3];
	ld.param.u32 	%r82, [_ZN3lux4cuda4tfhe24blind_rotate_step_kernelEPmPKmijjjmm_param_4];
	ld.param.u32 	%r83, [_ZN3lux4cuda4tfhe24blind_rotate_step_kernelEPmPKmijjjmm_param_5];
	ld.param.u64 	%rd16, [_ZN3lux4cuda4tfhe24blind_rotate_step_kernelEPmPKmijjjmm_param_6];
	ld.param.u64 	%rd17, [_ZN3lux4cuda4tfhe24blind_rotate_step_kernelEPmPKmijjjmm_param_7];
	cvta.to.global.u64 	%rd1, %rd19;
	cvta.to.global.u64 	%rd2, %rd18;
	add.s32 	%r1, %r82, 1;
	mad.lo.s32 	%r2, %r81, %r82, %r81;
	mov.u32 	%r3, %tid.x;
	shl.b32 	%r4, %r81, 1;
	mov.u32 	%r5, %ntid.x;
	max.u32 	%r6, %r1, 1;
	mov.b32 	%r189, 0;
	rem.s32 	%r85, %r80, %r4;
	add.s32 	%r86, %r85, %r4;
	rem.u32 	%r8, %r86, %r4;
$L__BB5_1:
	setp.ge.u32 	%p1, %r3, %r81;
	@%p1 bra 	$L__BB5_4;
	setp.ge.s32 	%p2, %r8, %r81;
	selp.b32 	%r87, %r81, 0, %p2;
	sub.s32 	%r9, %r87, %r8;
	mul.lo.s32 	%r10, %r189, %r81;
	mov.u32 	%r190, %r3;
$L__BB5_3:
	setp.ge.s32 	%p3, %r8, %r81;
	add.s32 	%r88, %r9, %r190;
	shr.s32 	%r89, %r88, 31;
	and.b32  	%r90, %r89, %r81;
	add.s32 	%r91, %r88, %r10;
	add.s32 	%r92, %r91, %r90;
	mul.wide.u32 	%rd20, %r92, 8;
	add.s64 	%rd21, %rd2, %rd20;
	ld.global.u64 	%rd22, [%rd21];
	setp.gt.s32 	%p4, %r88, -1;
	xor.pred  	%p5, %p3, %p4;
	setp.eq.s64 	%p6, %rd22, 0;
	sub.s64 	%rd23, %rd16, %rd22;
	selp.b64 	%rd24, 0, %rd23, %p6;
	selp.b64 	%rd25, %rd22, %rd24, %p5;
	add.s32 	%r93, %r190, %r10;
	shl.b32 	%r94, %r93, 3;
	mov.u32 	%r95, _ZN3lux4cuda4tfhe5shmemE;
	add.s32 	%r96, %r95, %r94;
	st.shared.u64 	[%r96], %rd25;
	add.s32 	%r190, %r190, %r5;
	setp.lt.u32 	%p7, %r190, %r81;
	@%p7 bra 	$L__BB5_3;
$L__BB5_4:
	add.s32 	%r189, %r189, 1;
	setp.ne.s32 	%p8, %r189, %r6;
	@%p8 bra 	$L__BB5_1;
	shl.b32 	%r98, %r2, 3;
	mov.u32 	%r99, _ZN3lux4cuda4tfhe5shmemE;
	add.s32 	%r14, %r99, %r98;
	mul.lo.s32 	%r100, %r2, %r83;
	shl.b32 	%r101, %r100, 3;
	add.s32 	%r15, %r14, %r101;
	bar.sync 	0;
	mov.b32 	%r191, 0;
$L__BB5_6:
	setp.ge.u32 	%p9, %r3, %r81;
	@%p9 bra 	$L__BB5_9;
	mul.lo.s32 	%r17, %r191, %r81;
	mov.u32 	%r192, %r3;
$L__BB5_8:
	add.s32 	%r102, %r192, %r17;
	shl.b32 	%r103, %r102, 3;
	add.s32 	%r105, %r99, %r103;
	ld.shared.u64 	%rd26, [%r105];
	mul.wide.u32 	%rd27, %r102, 8;
	add.s64 	%rd28, %rd2, %rd27;
	ld.global.u64 	%rd29, [%rd28];
	setp.lt.u64 	%p10, %rd26, %rd29;
	selp.b64 	%rd30, %rd16, 0, %p10;
	sub.s64 	%rd31, %rd26, %rd29;
	add.s64 	%rd32, %rd31, %rd30;
	add.s32 	%r106, %r15, %r103;
	st.shared.u64 	[%r106], %rd32;
	add.s32 	%r192, %r192, %r5;
	setp.lt.u32 	%p11, %r192, %r81;
	@%p11 bra 	$L__BB5_8;
$L__BB5_9:
	ld.param.u32 	%r186, [_ZN3lux4cuda4tfhe24blind_rotate_step_kernelEPmPKmijjjmm_param_4];
	add.s32 	%r20, %r191, 1;
	setp.ne.s32 	%p12, %r191, %r186;
	mov.u32 	%r191, %r20;
	@%p12 bra 	$L__BB5_6;
	bar.sync 	0;
	ld.const.u64 	%rd3, [_ZN3lux4cuda4tfhe9d_half_bgE];
	ld.const.u64 	%rd4, [_ZN3lux4cuda4tfhe9d_bg_maskE];
	popc.b64 	%r21, %rd4;
	setp.eq.s32 	%p13, %r83, 0;
	@%p13 bra 	$L__BB5_24;
	and.b32  	%r22, %r83, 3;
	and.b32  	%r23, %r83, -4;
	and.b32  	%r24, %r83, 1;
	mov.b32 	%r193, 0;
$L__BB5_12:
	setp.ge.u32 	%p14, %r3, %r81;
	@%p14 bra 	$L__BB5_23;
	mul.lo.s32 	%r26, %r193, %r81;
	mul.lo.s32 	%r27, %r193, %r83;
	mov.u32 	%r194, %r3;
$L__BB5_14:
	setp.lt.u32 	%p15, %r83, 4;
	add.s32 	%r109, %r194, %r26;
	shl.b32 	%r110, %r109, 3;
	add.s32 	%r111, %r15, %r110;
	ld.shared.u64 	%rd5, [%r111];
	mov.b32 	%r197, 0;
	@%p15 bra 	$L__BB5_17;
	mov.b32 	%r195, 0;
$L__BB5_16:
	.pragma "nounroll";
	not.b32 	%r113, %r195;
	mad.lo.s32 	%r114, %r113, %r21, 64;
	shr.u64 	%rd33, %rd5, %r114;
	add.s64 	%rd34, %rd33, %rd3;
	and.b64  	%rd35, %rd34, %rd4;
	sub.s64 	%rd36, %rd35, %rd3;
	add.s32 	%r115, %r195, %r27;
	mad.lo.s32 	%r116, %r115, %r81, %r194;
	shl.b32 	%r117, %r116, 3;
	add.s32 	%r118, %r14, %r117;
	st.shared.u64 	[%r118], %rd36;
	sub.s32 	%r119, -2, %r195;
	mad.lo.s32 	%r120, %r119, %r21, 64;
	shr.u64 	%rd37, %rd5, %r120;
	add.s64 	%rd38, %rd37, %rd3;
	and.b64  	%rd39, %rd38, %rd4;
	sub.s64 	%rd40, %rd39, %rd3;
	shl.b32 	%r121, %r81, 3;
	add.s32 	%r122, %r118, %r121;
	st.shared.u64 	[%r122], %rd40;
	sub.s32 	%r123, -3, %r195;
	mad.lo.s32 	%r124, %r123, %r21, 64;
	shr.u64 	%rd41, %rd5, %r124;
	add.s64 	%rd42, %rd41, %rd3;
	and.b64  	%rd43, %rd42, %rd4;
	sub.s64 	%rd44, %rd43, %rd3;
	add.s32 	%r125, %r122, %r121;
	st.shared.u64 	[%r125], %rd44;
	sub.s32 	%r126, -4, %r195;
	mad.lo.s32 	%r127, %r126, %r21, 64;
	shr.u64 	%rd45, %rd5, %r127;
	add.s64 	%rd46, %rd45, %rd3;
	and.b64  	%rd47, %rd46, %rd4;
	sub.s64 	%rd48, %rd47, %rd3;
	add.s32 	%r128, %r125, %r121;
	st.shared.u64 	[%r128], %rd48;
	add.s32 	%r195, %r195, 4;
	setp.ne.s32 	%p16, %r195, %r23;
	mov.u32 	%r197, %r23;
	@%p16 bra 	$L__BB5_16;
$L__BB5_17:
	setp.eq.s32 	%p17, %r22, 0;
	@%p17 bra 	$L__BB5_22;
	setp.eq.s32 	%p18, %r22, 1;
	@%p18 bra 	$L__BB5_20;
	not.b32 	%r129, %r197;
	mad.lo.s32 	%r130, %r129, %r21, 64;
	shr.u64 	%rd49, %rd5, %r130;
	add.s64 	%rd50, %rd49, %rd3;
	and.b64  	%rd51, %rd50, %rd4;
	sub.s64 	%rd52, %rd51, %rd3;
	add.s32 	%r131, %r197, %r27;
	mad.lo.s32 	%r132, %r131, %r81, %r194;
	shl.b32 	%r133, %r132, 3;
	add.s32 	%r134, %r14, %r133;
	st.shared.u64 	[%r134], %rd52;
	sub.s32 	%r135, -2, %r197;
	mad.lo.s32 	%r136, %r135, %r21, 64;
	shr.u64 	%rd53, %rd5, %r136;
	add.s64 	%rd54, %rd53, %rd3;
	and.b64  	%rd55, %rd54, %rd4;
	sub.s64 	%rd56, %rd55, %rd3;
	shl.b32 	%r137, %r81, 3;
	add.s32 	%r138, %r134, %r137;
	st.shared.u64 	[%r138], %rd56;
	add.s32 	%r197, %r197, 2;
$L__BB5_20:
	setp.eq.s32 	%p19, %r24, 0;
	@%p19 bra 	$L__BB5_22;
	not.b32 	%r139, %r197;
	mad.lo.s32 	%r140, %r139, %r21, 64;
	shr.u64 	%rd57, %rd5, %r140;
	add.s64 	%rd58, %rd57, %rd3;
	and.b64  	%rd59, %rd58, %rd4;
	sub.s64 	%rd60, %rd59, %rd3;
	add.s32 	%r141, %r197, %r27;
	mad.lo.s32 	%r142, %r141, %r81, %r194;
	shl.b32 	%r143, %r142, 3;
	add.s32 	%r144, %r14, %r143;
	st.shared.u64 	[%r144], %rd60;
$L__BB5_22:
	add.s32 	%r194, %r194, %r5;
	setp.lt.u32 	%p20, %r194, %r81;
	@%p20 bra 	$L__BB5_14;
$L__BB5_23:
	add.s32 	%r193, %r193, 1;
	setp.ne.s32 	%p21, %r193, %r6;
	@%p21 bra 	$L__BB5_12;
$L__BB5_24:
	setp.ne.s32 	%p22, %r83, 0;
	bar.sync 	0;
	@%p22 bra 	$L__BB5_30;
	mov.b32 	%r198, 0;
$L__BB5_26:
	setp.lt.u32 	%p54, %r3, %r81;
	@%p54 bra 	$L__BB5_28;
$L__BB5_27:
	add.s32 	%r198, %r198, 1;
	setp.eq.s32 	%p57, %r198, %r6;
	@%p57 bra 	$L__BB5_45;
	bra.uni 	$L__BB5_26;
$L__BB5_28:
	mul.lo.s32 	%r38, %r198, %r81;
	mov.u32 	%r199, %r3;
$L__BB5_29:
	add.s32 	%r185, %r199, %r38;
	mul.wide.u32 	%rd200, %r185, 8;
	add.s64 	%rd201, %rd2, %rd200;
	ld.global.u64 	%rd202, [%rd201];
	setp.lt.u64 	%p55, %rd202, %rd16;
	selp.b64 	%rd203, 0, %rd16, %p55;
	sub.s64 	%rd204, %rd202, %rd203;
	st.global.u64 	[%rd201], %rd204;
	add.s32 	%r199, %r199, %r5;
	setp.lt.u32 	%p56, %r199, %r81;
	@%p56 bra 	$L__BB5_29;
	bra.uni 	$L__BB5_27;
$L__BB5_30:
	ld.param.u32 	%r187, [_ZN3lux4cuda4tfhe24blind_rotate_step_kernelEPmPKmijjjmm_param_4];
	and.b32  	%r41, %r83, 3;
	and.b32  	%r42, %r83, -4;
	and.b32  	%r43, %r83, 1;
	neg.s32 	%r44, %r42;
	mul.lo.s32 	%r45, %r83, %r1;
	shl.b32 	%r146, %r187, 2;
	add.s32 	%r147, %r146, 4;
	mul.lo.s32 	%r46, %r81, %r147;
	shl.b32 	%r148, %r187, 3;
	add.s32 	%r149, %r148, 16;
	mul.lo.s32 	%r47, %r81, %r149;
	mul.lo.s32 	%r48, %r83, %r81;
	shl.b32 	%r49, %r81, 5;
	add.s32 	%r150, %r148, 24;
	mul.lo.s32 	%r50, %r81, %r150;
	add.s32 	%r151, %r148, 32;
	mul.lo.s32 	%r51, %r81, %r151;
	mov.b32 	%r200, 0;
$L__BB5_31:
	setp.ge.u32 	%p23, %r3, %r81;
	@%p23 bra 	$L__BB5_44;
	mov.u32 	%r201, %r3;
$L__BB5_33:
	mov.b64 	%rd211, 0;
	mov.b32 	%r202, 0;
$L__BB5_34:
	setp.lt.u32 	%p24, %r83, 4;
	mul.lo.s32 	%r56, %r202, %r83;
	mov.b32 	%r210, 0;
	@%p24 bra 	$L__BB5_37;
	ld.param.u32 	%r188, [_ZN3lux4cuda4tfhe24blind_rotate_step_kernelEPmPKmijjjmm_param_4];
	mad.lo.s32 	%r154, %r45, %r202, %r200;
	add.s32 	%r155, %r154, %r1;
	mad.lo.s32 	%r207, %r81, %r155, %r201;
	shl.b32 	%r156, %r188, 1;
	add.s32 	%r157, %r156, %r154;
	add.s32 	%r158, %r157, 2;
	mad.lo.s32 	%r206, %r81, %r158, %r201;
	mad.lo.s32 	%r159, %r188, 3, %r154;
	add.s32 	%r160, %r159, 3;
	mad.lo.s32 	%r205, %r81, %r160, %r201;
	mad.lo.s32 	%r204, %r81, %r154, %r201;
	mad.lo.s32 	%r161, %r48, %r202, %r201;
	shl.b32 	%r162, %r161, 3;
	mov.u32 	%r163, _ZN3lux4cuda4tfhe5shmemE;
	add.s32 	%r203, %r163, %r162;
	mov.u32 	%r208, %r44;
$L__BB5_36:
	.pragma "nounroll";
	add.s32 	%r164, %r203, %r98;
	ld.shared.u64 	%rd63, [%r164];
	shr.s64 	%rd64, %rd63, 63;
	and.b64  	%rd65, %rd64, %rd16;
	add.s64 	%rd66, %rd65, %rd63;
	mul.wide.u32 	%rd67, %r204, 8;
	add.s64 	%rd68, %rd1, %rd67;
	ld.global.nc.u64 	%rd69, [%rd68];
	mul.hi.u64 	%rd70, %rd66, %rd69;
	mul.lo.s64 	%rd71, %rd69, %rd17;
	mul.lo.s64 	%rd72, %rd71, %rd66;
	mul.hi.u64 	%rd73, %rd72, %rd16;
	sub.s64 	%rd74, %rd70, %rd73;
	setp.lt.u64 	%p25, %rd70, %rd73;
	selp.b64 	%rd75, %rd16, 0, %p25;
	add.s64 	%rd76, %rd75, %rd74;
	setp.lt.u64 	%p26, %rd76, %rd16;
	selp.b64 	%rd77, 0, %rd16, %p26;
	sub.s64 	%rd78, %rd76, %rd77;
	add.s64 	%rd79, %rd78, %rd211;
	setp.lt.u64 	%p27, %rd79, %rd16;
	selp.b64 	%rd80, 0, %rd16, %p27;
	sub.s64 	%rd81, %rd79, %rd80;
	add.s32 	%r165, %r203, %r47;
	ld.shared.u64 	%rd82, [%r165];
	shr.s64 	%rd83, %rd82, 63;
	and.b64  	%rd84, %rd83, %rd16;
	add.s64 	%rd85, %rd84, %rd82;
	mul.wide.u32 	%rd86, %r207, 8;
	add.s64 	%rd87, %rd1, %rd86;
	ld.global.nc.u64 	%rd88, [%rd87];
	mul.hi.u64 	%rd89, %rd85, %rd88;
	mul.lo.s64 	%rd90, %rd88, %rd17;
	mul.lo.s64 	%rd91, %rd90, %rd85;
	mul.hi.u64 	%rd92, %rd91, %rd16;
	sub.s64 	%rd93, %rd89, %rd92;
	setp.lt.u64 	%p28, %rd89, %rd92;
	selp.b64 	%rd94, %rd16, 0, %p28;
	add.s64 	%rd95, %rd94, %rd93;
	setp.lt.u64 	%p29, %rd95, %rd16;
	selp.b64 	%rd96, 0, %rd16, %p29;
	sub.s64 	%rd97, %rd95, %rd96;
	add.s64 	%rd98, %rd97, %rd81;
	setp.lt.u64 	%p30, %rd98, %rd16;
	selp.b64 	%rd99, 0, %rd16, %p30;
	sub.s64 	%rd100, %rd98, %rd99;
	add.s32 	%r166, %r203, %r50;
	ld.shared.u64 	%rd101, [%r166];
	shr.s64 	%rd102, %rd101, 63;
	and.b64  	%rd103, %rd102, %rd16;
	add.s64 	%rd104, %rd103, %rd101;
	mul.wide.u32 	%rd105, %r206, 8;
	add.s64 	%rd106, %rd1, %rd105;
	ld.global.nc.u64 	%rd107, [%rd106];
	mul.hi.u64 	%rd108, %rd104, %rd107;
	mul.lo.s64 	%rd109, %rd107, %rd17;
	mul.lo.s64 	%rd110, %rd109, %rd104;
	mul.hi.u64 	%rd111, %rd110, %rd16;
	sub.s64 	%rd112, %rd108, %rd111;
	setp.lt.u64 	%p31, %rd108, %rd111;
	selp.b64 	%rd113, %rd16, 0, %p31;
	add.s64 	%rd114, %rd113, %rd112;
	setp.lt.u64 	%p32, %rd114, %rd16;
	selp.b64 	%rd115, 0, %rd16, %p32;
	sub.s64 	%rd116, %rd114, %rd115;
	add.s64 	%rd117, %rd116, %rd100;
	setp.lt.u64 	%p33, %rd117, %rd16;
	selp.b64 	%rd118, 0, %rd16, %p33;
	sub.s64 	%rd119, %rd117, %rd118;
	add.s32 	%r167, %r203, %r51;
	ld.shared.u64 	%rd120, [%r167];
	shr.s64 	%rd121, %rd120, 63;
	and.b64  	%rd122, %rd121, %rd16;
	add.s64 	%rd123, %rd122, %rd120;
	mul.wide.u32 	%rd124, %r205, 8;
	add.s64 	%rd125, %rd1, %rd124;
	ld.global.nc.u64 	%rd126, [%rd125];
	mul.hi.u64 	%rd127, %rd123, %rd126;
	mul.lo.s64 	%rd128, %rd126, %rd17;
	mul.lo.s64 	%rd129, %rd128, %rd123;
	mul.hi.u64 	%rd130, %rd129, %rd16;
	sub.s64 	%rd131, %rd127, %rd130;
	setp.lt.u64 	%p34, %rd127, %rd130;
	selp.b64 	%rd132, %rd16, 0, %p34;
	add.s64 	%rd133, %rd132, %rd131;
	setp.lt.u64 	%p35, %rd133, %rd16;
	selp.b64 	%rd134, 0, %rd16, %p35;
	sub.s64 	%rd135, %rd133, %rd134;
	add.s64 	%rd136, %rd135, %rd119;
	setp.lt.u64 	%p36, %rd136, %rd16;
	selp.b64 	%rd137, 0, %rd16, %p36;
	sub.s64 	%rd211, %rd136, %rd137;
	add.s32 	%r208, %r208, 4;
	add.s32 	%r207, %r207, %r46;
	add.s32 	%r206, %r206, %r46;
	add.s32 	%r205, %r205, %r46;
	add.s32 	%r204, %r204, %r46;
	add.s32 	%r203, %r203, %r49;
	setp.ne.s32 	%p37, %r208, 0;
	mov.u32 	%r210, %r42;
	@%p37 bra 	$L__BB5_36;
$L__BB5_37:
	setp.eq.s32 	%p38, %r41, 0;
	@%p38 bra 	$L__BB5_42;
	setp.eq.s32 	%p39, %r41, 1;
	@%p39 bra 	$L__BB5_40;
	add.s32 	%r168, %r210, %r56;
	mad.lo.s32 	%r169, %r168, %r81, %r201;
	shl.b32 	%r170, %r169, 3;
	add.s32 	%r171, %r14, %r170;
	ld.shared.u64 	%rd139, [%r171];
	shr.s64 	%rd140, %rd139, 63;
	and.b64  	%rd141, %rd140, %rd16;
	add.s64 	%rd142, %rd141, %rd139;
	mad.lo.s32 	%r172, %r168, %r1, %r200;
	mad.lo.s32 	%r173, %r172, %r81, %r201;
	mul.wide.u32 	%rd143, %r173, 8;
	add.s64 	%rd144, %rd1, %rd143;
	ld.global.nc.u64 	%rd145, [%rd144];
	mul.hi.u64 	%rd146, %rd142, %rd145;
	mul.lo.s64 	%rd147, %rd145, %rd17;
	mul.lo.s64 	%rd148, %rd147, %rd142;
	mul.hi.u64 	%rd149, %rd148, %rd16;
	sub.s64 	%rd150, %rd146, %rd149;
	setp.lt.u64 	%p40, %rd146, %rd149;
	selp.b64 	%rd151, %rd16, 0, %p40;
	add.s64 	%rd152, %rd151, %rd150;
	setp.lt.u64 	%p41, %rd152, %rd16;
	selp.b64 	%rd153, 0, %rd16, %p41;
	sub.s64 	%rd154, %rd152, %rd153;
	add.s64 	%rd155, %rd154, %rd211;
	setp.lt.u64 	%p42, %rd155, %rd16;
	selp.b64 	%rd156, 0, %rd16, %p42;
	sub.s64 	%rd157, %rd155, %rd156;
	shl.b32 	%r174, %r81, 3;
	add.s32 	%r175, %r171, %r174;
	ld.shared.u64 	%rd158, [%r175];
	shr.s64 	%rd159, %rd158, 63;
	and.b64  	%rd160, %rd159, %rd16;
	add.s64 	%rd161, %rd160, %rd158;
	add.s32 	%r176, %r173, %r2;
	mul.wide.u32 	%rd162, %r176, 8;
	add.s64 	%rd163, %rd1, %rd162;
	ld.global.nc.u64 	%rd164, [%rd163];
	mul.hi.u64 	%rd165, %rd161, %rd164;
	mul.lo.s64 	%rd166, %rd164, %rd17;
	mul.lo.s64 	%rd167, %rd166, %rd161;
	mul.hi.u64 	%rd168, %rd167, %rd16;
	sub.s64 	%rd169, %rd165, %rd168;
	setp.lt.u64 	%p43, %rd165, %rd168;
	selp.b64 	%rd170, %rd16, 0, %p43;
	add.s64 	%rd171, %rd170, %rd169;
	setp.lt.u64 	%p44, %rd171, %rd16;
	selp.b64 	%rd172, 0, %rd16, %p44;
	sub.s64 	%rd173, %rd171, %rd172;
	add.s64 	%rd174, %rd173, %rd157;
	setp.lt.u64 	%p45, %rd174, %rd16;
	selp.b64 	%rd175, 0, %rd16, %p45;
	sub.s64 	%rd211, %rd174, %rd175;
	add.s32 	%r210, %r210, 2;
$L__BB5_40:
	setp.eq.s32 	%p46, %r43, 0;
	@%p46 bra 	$L__BB5_42;
	add.s32 	%r177, %r210, %r56;
	mad.lo.s32 	%r178, %r177, %r81, %r201;
	shl.b32 	%r179, %r178, 3;
	add.s32 	%r180, %r14, %r179;
	ld.shared.u64 	%rd176, [%r180];
	shr.s64 	%rd177, %rd176, 63;
	and.b64  	%rd178, %rd177, %rd16;
	add.s64 	%rd179, %rd178, %rd176;
	mad.lo.s32 	%r181, %r177, %r1, %r200;
	mad.lo.s32 	%r182, %r181, %r81, %r201;
	mul.wide.u32 	%rd180, %r182, 8;
	add.s64 	%rd181, %rd1, %rd180;
	ld.global.nc.u64 	%rd182, [%rd181];
	mul.hi.u64 	%rd183, %rd179, %rd182;
	mul.lo.s64 	%rd184, %rd182, %rd17;
	mul.lo.s64 	%rd185, %rd184, %rd179;
	mul.hi.u64 	%rd186, %rd185, %rd16;
	sub.s64 	%rd187, %rd183, %rd186;
	setp.lt.u64 	%p47, %rd183, %rd186;
	selp.b64 	%rd188, %rd16, 0, %p47;
	add.s64 	%rd189, %rd188, %rd187;
	setp.lt.u64 	%p48, %rd189, %rd16;
	selp.b64 	%rd190, 0, %rd16, %p48;
	sub.s64 	%rd191, %rd189, %rd190;
	add.s64 	%rd192, %rd191, %rd211;
	setp.lt.u64 	%p49, %rd192, %rd16;
	selp.b64 	%rd193, 0, %rd16, %p49;
	sub.s64 	%rd211, %rd192, %rd193;
$L__BB5_42:
	add.s32 	%r202, %r202, 1;
	setp.ne.s32 	%p50, %r202, %r6;
	@%p50 bra 	$L__BB5_34;
	mad.lo.s32 	%r183, %r200, %r81, %r201;
	mul.wide.u32 	%rd194, %r183, 8;
	add.s64 	%rd195, %rd2, %rd194;
	ld.global.u64 	%rd196, [%rd195];
	add.s64 	%rd197, %rd196, %rd211;
	setp.lt.u64 	%p51, %rd197, %rd16;
	selp.b64 	%rd198, 0, %rd16, %p51;
	sub.s64 	%rd199, %rd197, %rd198;
	st.global.u64 	[%rd195], %rd199;
	add.s32 	%r201, %r201, %r5;
	setp.lt.u32 	%p52, %r201, %r81;
	@%p52 bra 	$L__BB5_33;
$L__BB5_44:
	add.s32 	%r200, %r200, 1;
	setp.ne.s32 	%p53, %r200, %r6;
	@%p53 bra 	$L__BB5_31;
$L__BB5_45:
	ret;

}
	// .globl	_ZN3lux4cuda4tfhe24blind_rotate_full_kernelEPmPKmS4_jjjjmm
.visible .entry _ZN3lux4cuda4tfhe24blind_rotate_full_kernelEPmPKmS4_jjjjmm(
	.param .u64 .ptr .align 1 _ZN3lux4cuda4tfhe24blind_rotate_full_kernelEPmPKmS4_jjjjmm_param_0,
	.param .u64 .ptr .align 1 _ZN3lux4cuda4tfhe24blind_rotate_full_kernelEPmPKmS4_jjjjmm_param_1,
	.param .u64 .ptr .align 1 _ZN3lux4cuda4tfhe24blind_rotate_full_kernelEPmPKmS4_jjjjmm_param_2,
	.param .u32 _ZN3lux4cuda4tfhe24blind_rotate_full_kernelEPmPKmS4_jjjjmm_param_3,
	.param .u32 _ZN3lux4cuda4tfhe24blind_rotate_full_kernelEPmPKmS4_jjjjmm_param_4,
	.param .u32 _ZN3lux4cuda4tfhe24blind_rotate_full_kernelEPmPKmS4_jjjjmm_param_5,
	.param .u32 _ZN3lux4cuda4tfhe24blind_rotate_full_kernelEPmPKmS4_jjjjmm_param_6,
	.param .u64 _ZN3lux4cuda4tfhe24blind_rotate_full_kernelEPmPKmS4_jjjjmm_param_7,
	.param .u64 _ZN3lux4cuda4tfhe24blind_rotate_full_kernelEPmPKmS4_jjjjmm_param_8
)
{


	ret;

}
	// .globl	_ZN3lux4cuda4tfhe27init_test_polynomial_kernelEPmPKmmjjm
.visible .entry _ZN3lux4cuda4tfhe27init_test_polynomial_kernelEPmPKmmjjm(
	.param .u64 .ptr .align 1 _ZN3lux4cuda4tfhe27init_test_polynomial_kernelEPmPKmmjjm_param_0,
	.param .u64 .ptr .align 1 _ZN3lux4cuda4tfhe27init_test_polynomial_kernelEPmPKmmjjm_param_1,
	.param .u64 _ZN3lux4cuda4tfhe27init_test_polynomial_kernelEPmPKmmjjm_param_2,
	.param .u32 _ZN3lux4cuda4tfhe27init_test_polynomial_kernelEPmPKmmjjm_param_3,
	.param .u32 _ZN3lux4cuda4tfhe27init_test_polynomial_kernelEPmPKmmjjm_param_4,
	.param .u64 _ZN3lux4cuda4tfhe27init_test_polynomial_kernelEPmPKmmjjm_param_5
)
{
	.reg .pred 	%p<10>;
	.reg .b32 	%r<24>;
	.reg .b64 	%rd<29>;

	ld.param.u64 	%rd9, [_ZN3lux4cuda4tfhe27init_test_polynomial_kernelEPmPKmmjjm_param_0];
	ld.param.u64 	%rd6, [_ZN3lux4cuda4tfhe27init_test_polynomial_kernelEPmPKmmjjm_param_1];
	ld.param.u64 	%rd7, [_ZN3lux4cuda4tfhe27init_test_polynomial_kernelEPmPKmmjjm_param_2];
	ld.param.u32 	%r3, [_ZN3lux4cuda4tfhe27init_test_polynomial_kernelEPmPKmmjjm_param_3];
	ld.param.u32 	%r4, [_ZN3lux4cuda4tfhe27init_test_polynomial_kernelEPmPKmmjjm_param_4];
	ld.param.u64 	%rd8, [_ZN3lux4cuda4tfhe27init_test_polynomial_kernelEPmPKmmjjm_param_5];
	cvta.to.global.u64 	%rd1, %rd9;
	mov.u32 	%r5, %ctaid.x;
	mov.u32 	%r6, %ntid.x;
	mov.u32 	%r7, %tid.x;
	mad.lo.s32 	%r1, %r5, %r6, %r7;
	mov.u32 	%r2, %ctaid.y;
	setp.ge.u32 	%p1, %r1, %r3;
	setp.gt.u32 	%p2, %r2, %r4;
	or.pred  	%p3, %p1, %p2;
	@%p3 bra 	$L__BB7_7;
	setp.ge.u32 	%p4, %r2, %r4;
	@%p4 bra 	$L__BB7_3;
	mad.lo.s32 	%r23, %r3, %r2, %r1;
	mul.wide.u32 	%rd25, %r23, 8;
	add.s64 	%rd26, %rd1, %rd25;
	mov.b64 	%rd27, 0;
	st.global.u64 	[%rd26], %rd27;
	bra.uni 	$L__BB7_7;
$L__BB7_3:
	cvt.u64.u32 	%rd10, %r3;
	mul.lo.s64 	%rd11, %rd7, %rd10;
	shl.b64 	%rd12, %rd11, 1;
	shr.u64 	%rd13, %rd8, 1;
	add.s64 	%rd2, %rd13, %rd12;
	or.b64  	%rd14, %rd2, %rd8;
	and.b64  	%rd15, %rd14, -4294967296;
	setp.ne.s64 	%p5, %rd15, 0;
	@%p5 bra 	$L__BB7_5;
	cvt.u32.u64 	%r8, %rd8;
	cvt.u32.u64 	%r9, %rd2;
	div.u32 	%r10, %r9, %r8;
	cvt.u64.u32 	%rd28, %r10;
	bra.uni 	$L__BB7_6;
$L__BB7_5:
	div.u64 	%rd28, %rd2, %rd8;
$L__BB7_6:
	cvt.u32.u64 	%r11, %rd28;
	shl.b32 	%r12, %r3, 1;
	rem.s32 	%r13, %r11, %r12;
	sub.s32 	%r14, %r12, %r13;
	rem.u32 	%r15, %r14, %r12;
	setp.ge.s32 	%p6, %r15, %r3;
	selp.b32 	%r16, %r3, 0, %p6;
	sub.s32 	%r17, %r16, %r15;
	add.s32 	%r18, %r17, %r1;
	shr.s32 	%r19, %r18, 31;
	and.b32  	%r20, %r19, %r3;
	add.s32 	%r21, %r20, %r18;
	cvta.to.global.u64 	%rd16, %rd6;
	mul.wide.s32 	%rd17, %r21, 8;
	add.s64 	%rd18, %rd16, %rd17;
	ld.global.nc.u64 	%rd19, [%rd18];
	setp.gt.s32 	%p7, %r18, -1;
	xor.pred  	%p8, %p6, %p7;
	setp.eq.s64 	%p9, %rd19, 0;
	sub.s64 	%rd20, %rd8, %rd19;
	selp.b64 	%rd21, 0, %rd20, %p9;
	selp.b64 	%rd22, %rd19, %rd21, %p8;
	mad.lo.s32 	%r22, %r4, %r3, %r1;
	mul.wide.u32 	%rd23, %r22, 8;
	add.s64 	%rd24, %rd1, %rd23;
	st.global.u64 	[%rd24], %rd22;
$L__BB7_7:
	ret;

}
	// .globl	_ZN3lux4cuda4tfhe21sample_extract_kernelEPKmPmjjm
.visible .entry _ZN3lux4cuda4tfhe21sample_extract_kernelEPKmPmjjm(
	.param .u64 .ptr .align 1 _ZN3lux4cuda4tfhe21sample_extract_kernelEPKmPmjjm_param_0,
	.param .u64 .ptr .align 1 _ZN3lux4cuda4tfhe21sample_extract_kernelEPKmPmjjm_param_1,
	.param .u32 _ZN3lux4cuda4tfhe21sample_extract_kernelEPKmPmjjm_param_2,
	.param .u32 _ZN3lux4cuda4tfhe21sample_extract_kernelEPKmPmjjm_param_3,
	.param .u64 _ZN3lux4cuda4tfhe21sample_extract_kernelEPKmPmjjm_param_4
)
{
	.reg .pred 	%p<4>;
	.reg .b32 	%r<10>;
	.reg .b64 	%rd<18>;

	ld.param.u64 	%rd4, [_ZN3lux4cuda4tfhe21sample_extract_kernelEPKmPmjjm_param_0];
	ld.param.u64 	%rd5, [_ZN3lux4cuda4tfhe21sample_extract_kernelEPKmPmjjm_param_1];
	ld.param.u32 	%r2, [_ZN3lux4cuda4tfhe21sample_extract_kernelEPKmPmjjm_param_2];
	ld.param.u32 	%r3, [_ZN3lux4cuda4tfhe21sample_extract_kernelEPKmPmjjm_param_3];
	ld.param.u64 	%rd3, [_ZN3lux4cuda4tfhe21sample_extract_kernelEPKmPmjjm_param_4];
	cvta.to.global.u64 	%rd1, %rd5;
	cvta.to.global.u64 	%rd2, %rd4;
	mov.u32 	%r4, %ctaid.x;
	mov.u32 	%r5, %ntid.x;
	mov.u32 	%r6, %tid.x;
	mad.lo.s32 	%r1, %r4, %r5, %r6;
	setp.ge.u32 	%p1, %r1, %r2;
	@%p1 bra 	$L__BB8_2;
	not.b32 	%r7, %r1;
	add.s32 	%r8, %r2, %r7;
	mul.wide.u32 	%rd6, %r8, 8;
	add.s64 	%rd7, %rd2, %rd6;
	ld.global.nc.u64 	%rd8, [%rd7];
	setp.eq.s64 	%p2, %rd8, 0;
	sub.s64 	%rd9, %rd3, %rd8;
	selp.b64 	%rd10, 0, %rd9, %p2;
	mul.wide.u32 	%rd11, %r1, 8;
	add.s64 	%rd12, %rd1, %rd11;
	st.global.u64 	[%rd12], %rd10;
$L__BB8_2:
	setp.ne.s32 	%p3, %r1, 0;
	@%p3 bra 	$L__BB8_4;
	mul.lo.s32 	%r9, %r3, %r2;
	mul.wide.u32 	%rd13, %r9, 8;
	add.s64 	%rd14, %rd2, %rd13;
	ld.global.nc.u64 	%rd15, [%rd14];
	mul.wide.u32 	%rd16, %r2, 8;
	add.s64 	%rd17, %rd1, %rd16;
	st.global.u64 	[%rd17], %rd15;
$L__BB8_4:
	ret;

}
	// .globl	_ZN3lux4cuda4tfhe24sample_extract_at_kernelEPKmPmjjjm
.visible .entry _ZN3lux4cuda4tfhe24sample_extract_at_kernelEPKmPmjjjm(
	.param .u64 .ptr .align 1 _ZN3lux4cuda4tfhe24sample_extract_at_kernelEPKmPmjjjm_param_0,
	.param .u64 .ptr .align 1 _ZN3lux4cuda4tfhe24sample_extract_at_kernelEPKmPmjjjm_param_1,
	.param .u32 _ZN3lux4cuda4tfhe24sample_extract_at_kernelEPKmPmjjjm_param_2,
	.param .u32 _ZN3lux4cuda4tfhe24sample_extract_at_kernelEPKmPmjjjm_param_3,
	.param .u32 _ZN3lux4cuda4tfhe24sample_extract_at_kernelEPKmPmjjjm_param_4,
	.param .u64 _ZN3lux4cuda4tfhe24sample_extract_at_kernelEPKmPmjjjm_param_5
)
{
	.reg .pred 	%p<5>;
	.reg .b32 	%r<16>;
	.reg .b64 	%rd<19>;

	ld.param.u64 	%rd4, [_ZN3lux4cuda4tfhe24sample_extract_at_kernelEPKmPmjjjm_param_0];
	ld.param.u64 	%rd5, [_ZN3lux4cuda4tfhe24sample_extract_at_kernelEPKmPmjjjm_param_1];
	ld.param.u32 	%r2, [_ZN3lux4cuda4tfhe24sample_extract_at_kernelEPKmPmjjjm_param_2];
	ld.param.u32 	%r3, [_ZN3lux4cuda4tfhe24sample_extract_at_kernelEPKmPmjjjm_param_3];
	ld.param.u32 	%r4, [_ZN3lux4cuda4tfhe24sample_extract_at_kernelEPKmPmjjjm_param_4];
	ld.param.u64 	%rd3, [_ZN3lux4cuda4tfhe24sample_extract_at_kernelEPKmPmjjjm_param_5];
	cvta.to.global.u64 	%rd1, %rd5;
	cvta.to.global.u64 	%rd2, %rd4;
	mov.u32 	%r5, %ctaid.x;
	mov.u32 	%r6, %ntid.x;
	mov.u32 	%r7, %tid.x;
	mad.lo.s32 	%r1, %r5, %r6, %r7;
	setp.ge.u32 	%p1, %r1, %r3;
	@%p1 bra 	$L__BB9_2;
	not.b32 	%r8, %r1;
	add.s32 	%r9, %r2, %r8;
	shl.b32 	%r10, %r3, 1;
	add.s32 	%r11, %r9, %r10;
	rem.u32 	%r12, %r11, %r10;
	setp.lt.s32 	%p2, %r12, %r3;
	selp.b32 	%r13, 0, %r3, %p2;
	sub.s32 	%r14, %r12, %r13;
	mul.wide.s32 	%rd6, %r14, 8;
	add.s64 	%rd7, %rd2, %rd6;
	ld.global.nc.u64 	%rd8, [%rd7];
	setp.eq.s64 	%p3, %rd8, 0;
	sub.s64 	%rd9, %rd3, %rd8;
	selp.b64 	%rd10, 0, %rd9, %p3;
	selp.b64 	%rd11, %rd10, %rd8, %p2;
	mul.wide.u32 	%rd12, %r1, 8;
	add.s64 	%rd13, %rd1, %rd12;
	st.global.u64 	[%rd13], %rd11;
$L__BB9_2:
	setp.ne.s32 	%p4, %r1, 0;
	@%p4 bra 	$L__BB9_4;
	mad.lo.s32 	%r15, %r4, %r3, %r2;
	mul.wide.u32 	%rd14, %r15, 8;
	add.s64 	%rd15, %rd2, %rd14;
	ld.global.nc.u64 	%rd16, [%rd15];
	mul.wide.u32 	%rd17, %r3, 8;
	add.s64 	%rd18, %rd1, %rd17;
	st.global.u64 	[%rd18], %rd16;
$L__BB9_4:
	ret;

}
	// .globl	_ZN3lux4cuda4tfhe29programmable_bootstrap_kernelEPKmPmS3_S3_jjjjmm
.visible .entry _ZN3lux4cuda4tfhe29programmable_bootstrap_kernelEPKmPmS3_S3_jjjjmm(
	.param .u64 .ptr .align 1 _ZN3lux4cuda4tfhe29programmable_bootstrap_kernelEPKmPmS3_S3_jjjjmm_param_0,
	.param .u64 .ptr .align 1 _ZN3lux4cuda4tfhe29programmable_bootstrap_kernelEPKmPmS3_S3_jjjjmm_param_1,
	.param .u64 .ptr .align 1 _ZN3lux4cuda4tfhe29programmable_bootstrap_kernelEPKmPmS3_S3_jjjjmm_param_2,
	.param .u64 .ptr .align 1 _ZN3lux4cuda4tfhe29programmable_bootstrap_kernelEPKmPmS3_S3_jjjjmm_param_3,
	.param .u32 _ZN3lux4cuda4tfhe29programmable_bootstrap_kernelEPKmPmS3_S3_jjjjmm_param_4,
	.param .u32 _ZN3lux4cuda4tfhe29programmable_bootstrap_kernelEPKmPmS3_S3_jjjjmm_param_5,
	.param .u32 _ZN3lux4cuda4tfhe29programmable_bootstrap_kernelEPKmPmS3_S3_jjjjmm_param_6,
	.param .u32 _ZN3lux4cuda4tfhe29programmable_bootstrap_kernelEPKmPmS3_S3_jjjjmm_param_7,
	.param .u64 _ZN3lux4cuda4tfhe29programmable_bootstrap_kernelEPKmPmS3_S3_jjjjmm_param_8,
	.param .u64 _ZN3lux4cuda4tfhe29programmable_bootstrap_kernelEPKmPmS3_S3_jjjjmm_param_9
)
{
	.reg .pred 	%p<16>;
	.reg .b32 	%r<53>;
	.reg .b64 	%rd<37>;

	ld.param.u64 	%rd9, [_ZN3lux4cuda4tfhe29programmable_bootstrap_kernelEPKmPmS3_S3_jjjjmm_param_0];
	ld.param.u64 	%rd10, [_ZN3lux4cuda4tfhe29programmable_bootstrap_kernelEPKmPmS3_S3_jjjjmm_param_1];
	ld.param.u64 	%rd7, [_ZN3lux4cuda4tfhe29programmable_bootstrap_kernelEPKmPmS3_S3_jjjjmm_param_3];
	ld.param.u32 	%r20, [_ZN3lux4cuda4tfhe29programmable_bootstrap_kernelEPKmPmS3_S3_jjjjmm_param_4];
	ld.param.u32 	%r18, [_ZN3lux4cuda4tfhe29programmable_bootstrap_kernelEPKmPmS3_S3_jjjjmm_param_5];
	ld.param.u32 	%r19, [_ZN3lux4cuda4tfhe29programmable_bootstrap_kernelEPKmPmS3_S3_jjjjmm_param_6];
	ld.param.u64 	%rd8, [_ZN3lux4cuda4tfhe29programmable_bootstrap_kernelEPKmPmS3_S3_jjjjmm_param_8];
	cvta.to.global.u64 	%rd1, %rd10;
	cvta.to.global.u64 	%rd11, %rd9;
	mov.u32 	%r1, %tid.x;
	mul.wide.u32 	%rd12, %r20, 8;
	add.s64 	%rd13, %rd11, %rd12;
	ld.global.nc.u64 	%rd14, [%rd13];
	cvt.u64.u32 	%rd15, %r18;
	mul.lo.s64 	%rd16, %rd15, %rd14;
	shl.b64 	%rd17, %rd16, 1;
	shr.u64 	%rd18, %rd8, 1;
	add.s64 	%rd2, %rd17, %rd18;
	or.b64  	%rd19, %rd2, %rd8;
	and.b64  	%rd20, %rd19, -4294967296;
	setp.ne.s64 	%p1, %rd20, 0;
	@%p1 bra 	$L__BB10_2;
	cvt.u32.u64 	%r21, %rd8;
	cvt.u32.u64 	%r22, %rd2;
	div.u32 	%r23, %r22, %r21;
	cvt.u64.u32 	%rd36, %r23;
	bra.uni 	$L__BB10_3;
$L__BB10_2:
	div.u64 	%rd36, %rd2, %rd8;
$L__BB10_3:
	cvt.u32.u64 	%r2, %rd36;
	shl.b32 	%r3, %r18, 1;
	mul.lo.s32 	%r4, %r19, %r18;
	mov.u32 	%r5, %ntid.x;
	add.s32 	%r25, %r19, 1;
	max.u32 	%r6, %r25, 1;
	cvta.to.global.u64 	%rd6, %rd7;
	mov.b32 	%r49, 0;
	rem.s32 	%r26, %r2, %r3;
	sub.s32 	%r27, %r3, %r26;
	rem.u32 	%r9, %r27, %r3;
$L__BB10_4:
	setp.ge.u32 	%p2, %r1, %r18;
	@%p2 bra 	$L__BB10_10;
	setp.ge.u32 	%p3, %r49, %r19;
	@%p3 bra 	$L__BB10_8;
	mul.lo.s32 	%r8, %r49, %r18;
	mov.u32 	%r50, %r1;
$L__BB10_7:
	add.s32 	%r37, %r50, %r8;
	shl.b32 	%r38, %r37, 3;
	mov.u32 	%r39, _ZN3lux4cuda4tfhe5shmemE;
	add.s32 	%r40, %r39, %r38;
	mov.b64 	%rd27, 0;
	st.shared.u64 	[%r40], %rd27;
	add.s32 	%r50, %r50, %r5;
	setp.lt.u32 	%p10, %r50, %r18;
	@%p10 bra 	$L__BB10_7;
	bra.uni 	$L__BB10_10;
$L__BB10_8:
	setp.ge.s32 	%p4, %r9, %r18;
	selp.b32 	%r28, %r18, 0, %p4;
	sub.s32 	%r10, %r28, %r9;
	mov.u32 	%r51, %r1;
$L__BB10_9:
	setp.ge.s32 	%p5, %r9, %r18;
	add.s32 	%r29, %r10, %r51;
	shr.s32 	%r30, %r29, 31;
	and.b32  	%r31, %r30, %r18;
	add.s32 	%r32, %r31, %r29;
	mul.wide.s32 	%rd21, %r32, 8;
	add.s64 	%rd22, %rd6, %rd21;
	ld.global.nc.u64 	%rd23, [%rd22];
	setp.gt.s32 	%p6, %r29, -1;
	xor.pred  	%p7, %p5, %p6;
	setp.eq.s64 	%p8, %rd23, 0;
	sub.s64 	%rd24, %rd8, %rd23;
	selp.b64 	%rd25, 0, %rd24, %p8;
	selp.b64 	%rd26, %rd23, %rd25, %p7;
	add.s32 	%r33, %r51, %r4;
	shl.b32 	%r34, %r33, 3;
	mov.u32 	%r35, _ZN3lux4cuda4tfhe5shmemE;
	add.s32 	%r36, %r35, %r34;
	st.shared.u64 	[%r36], %rd26;
	add.s32 	%r51, %r51, %r5;
	setp.lt.u32 	%p9, %r51, %r18;
	@%p9 bra 	$L__BB10_9;
$L__BB10_10:
	add.s32 	%r49, %r49, 1;
	setp.ne.s32 	%p11, %r49, %r6;
	@%p11 bra 	$L__BB10_4;
	setp.ge.u32 	%p12, %r1, %r18;
	bar.sync 	0;
	bar.sync 	0;
	@%p12 bra 	$L__BB10_14;
	mov.u32 	%r44, _ZN3lux4cuda4tfhe5shmemE;
	mov.u32 	%r52, %r1;
$L__BB10_13:
	not.b32 	%r41, %r52;
	add.s32 	%r42, %r18, %r41;
	shl.b32 	%r43, %r42, 3;
	add.s32 	%r45, %r44, %r43;
	ld.shared.u64 	%rd28, [%r45];
	setp.eq.s64 	%p13, %rd28, 0;
	sub.s64 	%rd29, %rd8, %rd28;
	selp.b64 	%rd30, 0, %rd29, %p13;
	mul.wide.u32 	%rd31, %r52, 8;
	add.s64 	%rd32, %rd1, %rd31;
	st.global.u64 	[%rd32], %rd30;
	add.s32 	%r52, %r52, %r5;
	setp.lt.u32 	%p14, %r52, %r18;
	@%p14 bra 	$L__BB10_13;
$L__BB10_14:
	setp.ne.s32 	%p15, %r1, 0;
	@%p15 bra 	$L__BB10_16;
	shl.b32 	%r46, %r4, 3;
	mov.u32 	%r47, _ZN3lux4cuda4tfhe5shmemE;
	add.s32 	%r48, %r47, %r46;
	ld.shared.u64 	%rd33, [%r48];
	mul.wide.u32 	%rd34, %r18, 8;
	add.s64 	%rd35, %rd1, %rd34;
	st.global.u64 	[%rd35], %rd33;
$L__BB10_16:
	ret;

}


// ===== COMPILED SASS (sm_100) =====

	.target	sm_100

	.elftype	@"ET_EXEC"


//--------------------- .note.nv.tkinfo           --------------------------
	.section	.note.nv.tkinfo,"",@"SHT_NOTE"
	.sectionflags	@"SHF_NOTE_NV_TKINFO"
	.tkinfo
        /*0018*/ 	.word	0x00000002
        /*0030*/ 	.string	""
        /*0030*/ 	.string	"ptxas"
        /*0030*/ 	.string	"Cuda compilation tools, release 13.0, V13.0.88"
        /*0030*/ 	.string	"Build cuda_13.0.r13.0/compiler.36424714_0"
        /*0030*/ 	.string	"-arch sm_100 -m 64 "



//--------------------- .note.nv.cuinfo           --------------------------
	.section	.note.nv.cuinfo,"",@"SHT_NOTE"
	.sectionflags	@"SHF_NOTE_NV_CUINFO"
        /*0018*/ 	.short	0x0002
        /*001a*/ 	.short	0x0064
        /*001c*/ 	.short	0x0082
	.zero		2


//--------------------- .nv.info                  --------------------------
	.section	.nv.info,"",@"SHT_CUDA_INFO"
	.align	4


	//----- nvinfo : EIATTR_REGCOUNT
	.align		4
        /*0000*/ 	.byte	0x04, 0x2f
        /*0002*/ 	.short	(.L_7 - .L_6)
	.align		4
.L_6:
        /*0004*/ 	.word	index@(_ZN3lux4cuda4tfhe21decompose_glwe_kernelEPKmPljjjj)
        /*0008*/ 	.word	0x0000001c


	//----- nvinfo : EIATTR_FRAME_SIZE
	.align		4
.L_7:
        /*000c*/ 	.byte	0x04, 0x11
        /*000e*/ 	.short	(.L_9 - .L_8)
	.align		4
.L_8:
        /*0010*/ 	.word	index@(_ZN3lux4cuda4tfhe21decompose_glwe_kernelEPKmPljjjj)
        /*0014*/ 	.word	0x00000000


	//----- nvinfo : EIATTR_REGCOUNT
	.align		4
.L_9:
        /*0018*/ 	.byte	0x04, 0x2f
        /*001a*/ 	.short	(.L_11 - .L_10)
	.align		4
.L_10:
        /*001c*/ 	.word	index@(_ZN3lux4cuda4tfhe24rotate_polynomial_kernelEPKmPmjim)
        /*0020*/ 	.word	0x0000000e


	//----- nvinfo : EIATTR_FRAME_SIZE
	.align		4
.L_11:
        /*0024*/ 	.byte	0x04, 0x11
        /*0026*/ 	.short	(.L_13 - .L_12)
	.align		4
.L_12:
        /*0028*/ 	.word	index@(_ZN3lux4cuda4tfhe24rotate_polynomial_kernelEPKmPmjim)
        /*002c*/ 	.word	0x00000000


	//----- nvinfo : EIATTR_REGCOUNT
	.align		4
.L_13:
        /*0030*/ 	.byte	0x04, 0x2f
        /*0032*/ 	.short	(.L_15 - .L_14)
	.align		4
.L_14:
        /*0034*/ 	.word	index@(_ZN3lux4cuda4tfhe18rotate_glwe_kernelEPKmPmjjim)
        /*0038*/ 	.word	0x00000010


	//----- nvinfo : EIATTR_FRAME_SIZE
	.align		4
.L_15:
        /*003c*/ 	.byte	0x04, 0x11
        /*003e*/ 	.short	(.L_17 - .L_16)
	.align		4
.L_16:
        /*0040*/ 	.word	index@(_ZN3lux4cuda4tfhe18rotate_glwe_kernelEPKmPmjjim)
        /*0044*/ 	.word	0x00000000


	//----- nvinfo : EIATTR_REGCOUNT
	.align		4
.L_17:
        /*0048*/ 	.byte	0x04, 0x2f
        /*004a*/ 	.short	(.L_19 - .L_18)
	.align		4
.L_18:
        /*004c*/ 	.word	index@(_ZN3lux4cuda4tfhe27external_product_ntt_kernelEPKmPKlPmjjjmm)
        /*0050*/ 	.word	0x0000001d


	//----- nvinfo : EIATTR_FRAME_SIZE
	.align		4
.L_19:
        /*0054*/ 	.byte	0x04, 0x11
        /*0056*/ 	.short	(.L_21 - .L_20)
	.align		4
.L_20:
        /*0058*/ 	.word	index@(_ZN3lux4cuda4tfhe27external_product_ntt_kernelEPKmPKlPmjjjmm)
        /*005c*/ 	.word	0x00000000


	//----- nvinfo : EIATTR_REGCOUNT
	.align		4
.L_21:
        /*0060*/ 	.byte	0x04, 0x2f
        /*0062*/ 	.short	(.L_23 - .L_22)
	.align		4
.L_22:
        /*0064*/ 	.word	index@(_ZN3lux4cuda4tfhe11cmux_kernelEPKmS3_S3_Pmjjm)
        /*0068*/ 	.word	0x00000010


	//----- nvinfo : EIATTR_FRAME_SIZE
	.align		4
.L_23:
        /*006c*/ 	.byte	0x04, 0x11
        /*006e*/ 	.short	(.L_25 - .L_24)
	.align		4
.L_24:
        /*0070*/ 	.word	index@(_ZN3lux4cuda4tfhe11cmux_kernelEPKmS3_S3_Pmjjm)
        /*0074*/ 	.word	0x00000000


	//----- nvinfo : EIATTR_REGCOUNT
	.align		4
.L_25:
        /*0078*/ 	.byte	0x04, 0x2f
        /*007a*/ 	.short	(.L_27 - .L_26)
	.align		4
.L_26:
        /*007c*/ 	.word	index@(_ZN3lux4cuda4tfhe24blind_rotate_step_kernelEPmPKmijjjmm)
        /*0080*/ 	.word	0x00000020


	//----- nvinfo : EIATTR_FRAME_SIZE
	.align		4
.L_27:
        /*0084*/ 	.byte	0x04, 0x11
        /*0086*/ 	.short	(.L_29 - .L_28)
	.align		4
.L_28:
        /*0088*/ 	.word	index@(_ZN3lux4cuda4tfhe24blind_rotate_step_kernelEPmPKmijjjmm)
        /*008c*/ 	.word	0x00000000


	//----- nvinfo : EIATTR_REGCOUNT
	.align		4
.L_29:
        /*0090*/ 	.byte	0x04, 0x2f
        /*0092*/ 	.short	(.L_31 - .L_30)
	.align		4
.L_30:
        /*0094*/ 	.word	index@(_ZN3lux4cuda4tfhe24blind_rotate_full_kernelEPmPKmS4_jjjjmm)
        /*0098*/ 	.word	0x00000004


	//----- nvinfo : EIATTR_FRAME_SIZE
	.align		4
.L_31:
        /*009c*/ 	.byte	0x04, 0x11
        /*009e*/ 	.short	(.L_33 - .L_32)
	.align		4
.L_32:
        /*00a0*/ 	.word	index@(_ZN3lux4cuda4tfhe24blind_rotate_full_kernelEPmPKmS4_jjjjmm)
        /*00a4*/ 	.word	0x00000000


	//----- nvinfo : EIATTR_REGCOUNT
	.align		4
.L_33:
        /*00a8*/ 	.byte	0x04, 0x2f
        /*00aa*/ 	.short	(.L_35 - .L_34)
	.align		4
.L_34:
        /*00ac*/ 	.word	index@(_ZN3lux4cuda4tfhe27init_test_polynomial_kernelEPmPKmmjjm)
        /*00b0*/ 	.word	0x00000014


	//----- nvinfo : EIATTR_FRAME_SIZE
	.align		4
.L_35:
        /*00b4*/ 	.byte	0x04, 0x11
        /*00b6*/ 	.short	(.L_37 - .L_36)
	.align		4
.L_36:
        /*00b8*/ 	.word	index@($__internal_1_$__cuda_sm20_div_u64)
        /*00bc*/ 	.word	0x00000000


	//----- nvinfo : EIATTR_FRAME_SIZE
	.align		4
.L_37:
        /*00c0*/ 	.byte	0x04, 0x11
        /*00c2*/ 	.short	(.L_39 - .L_38)
	.align		4
.L_38:
        /*00c4*/ 	.word	index@(_ZN3lux4cuda4tfhe27init_test_polynomial_kernelEPmPKmmjjm)
        /*00c8*/ 	.word	0x00000000


	//----- nvinfo : EIATTR_REGCOUNT
	.align		4
.L_39:
        /*00cc*/ 	.byte	0x04, 0x2f
        /*00ce*/ 	.short	(.L_41 - .L_40)
	.align		4
.L_40:
        /*00d0*/ 	.word	index@(_ZN3lux4cuda4tfhe21sample_extract_kernelEPKmPmjjm)
        /*00d4*/ 	.word	0x0000000c


	//----- nvinfo : EIATTR_FRAME_SIZE
	.align		4
.L_41:
        /*00d8*/ 	.byte	0x04, 0x11
        /*00da*/ 	.short	(.L_43 - .L_42)
	.align		4
.L_42:
        /*00dc*/ 	.word	index@(_ZN3lux4cuda4tfhe21sample_extract_kernelEPKmPmjjm)
        /*00e0*/ 	.word	0x00000000


	//----- nvinfo : EIATTR_REGCOUNT
	.align		4
.L_43:
        /*00e4*/ 	.byte	0x04, 0x2f
        /*00e6*/ 	.short	(.L_45 - .L_44)
	.align		4
.L_44:
        /*00e8*/ 	.word	index@(_ZN3lux4cuda4tfhe24sample_extract_at_kernelEPKmPmjjjm)
        /*00ec*/ 	.word	0x0000000e


	//----- nvinfo : EIATTR_FRAME_SIZE
	.align		4
.L_45:
        /*00f0*/ 	.byte	0x04, 0x11
        /*00f2*/ 	.short	(.L_47 - .L_46)
	.align		4
.L_46:
        /*00f4*/ 	.word	index@(_ZN3lux4cuda4tfhe24sample_extract_at_kernelEPKmPmjjjm)
        /*00f8*/ 	.word	0x00000000


	//----- nvinfo : EIATTR_REGCOUNT
	.align		4
.L_47:
        /*00fc*/ 	.byte	0x04, 0x2f
        /*00fe*/ 	.short	(.L_49 - .L_48)
	.align		4
.L_48:
        /*0100*/ 	.word	index@(_ZN3lux4cuda4tfhe29programmable_bootstrap_kernelEPKmPmS3_S3_jjjjmm)
        /*0104*/ 	.word	0x00000014


	//----- nvinfo : EIATTR_FRAME_SIZE
	.align		4
.L_49:
        /*0108*/ 	.byte	0x04, 0x11
        /*010a*/ 	.short	(.L_51 - .L_50)
	.align		4
.L_50:
        /*010c*/ 	.word	index@($__internal_0_$__cuda_sm20_div_u64)
        /*0110*/ 	.word	0x00000000


	//----- nvinfo : EIATTR_FRAME_SIZE
	.align		4
.L_51:
        /*0114*/ 	.byte	0x04, 0x11
        /*0116*/ 	.short	(.L_53 - .L_52)
	.align		4
.L_52:
        /*0118*/ 	.word	index@(_ZN3lux4cuda4tfhe29programmable_bootstrap_kernelEPKmPmS3_S3_jjjjmm)
        /*011c*/ 	.word	0x00000000


	//----- nvinfo : EIATTR_MIN_STACK_SIZE
	.align		4
.L_53:
        /*0120*/ 	.byte	0x04, 0x12
        /*0122*/ 	.short	(.L_55 - .L_54)
	.align		4
.L_54:
        /*0124*/ 	.word	index@(_ZN3lux4cuda4tfhe29programmable_bootstrap_kernelEPKmPmS3_S3_jjjjmm)
        /*0128*/ 	.word	0x00000000


	//----- nvinfo : EIATTR_MIN_STACK_SIZE
	.align		4
.L_55:
        /*012c*/ 	.byte	0x04, 0x12
        /*012e*/ 	.short	(.L_57 - .L_56)
	.align		4
.L_56:
        /*0130*/ 	.word	index@(_ZN3lux4cuda4tfhe24sample_extract_at_kernelEPKmPmjjjm)
        /*0134*/ 	.word	0x00000000


	//----- nvinfo : EIATTR_MIN_STACK_SIZE
	.align		4
.L_57:
        /*0138*/ 	.byte	0x04, 0x12
        /*013a*/ 	.short	(.L_59 - .L_58)
	.align		4
.L_58:
        /*013c*/ 	.word	index@(_ZN3lux4cuda4tfhe21sample_extract_kernelEPKmPmjjm)
        /*0140*/ 	.word	0x00000000


	//----- nvinfo : EIATTR_MIN_STACK_SIZE
	.align		4
.L_59:
        /*0144*/ 	.byte	0x04, 0x12
        /*0146*/ 	.short	(.L_61 - .L_60)
	.align		4
.L_60:
        /*0148*/ 	.word	index@(_ZN3lux4cuda4tfhe27init_test_polynomial_kernelEPmPKmmjjm)
        /*014c*/ 	.word	0x00000000


	//----- nvinfo : EIATTR_MIN_STACK_SIZE
	.align		4
.L_61:
        /*0150*/ 	.byte	0x04, 0x12
        /*0152*/ 	.short	(.L_63 - .L_62)
	.align		4
.L_62:
        /*0154*/ 	.word	index@(_ZN3lux4cuda4tfhe24blind_rotate_full_kernelEPmPKmS4_jjjjmm)
        /*0158*/ 	.word	0x00000000


	//----- nvinfo : EIATTR_MIN_STACK_SIZE
	.align		4
.L_63:
        /*015c*/ 	.byte	0x04, 0x12
        /*015e*/ 	.short	(.L_65 - .L_64)
	.align		4
.L_64:
        /*0160*/ 	.word	index@(_ZN3lux4cuda4tfhe24blind_rotate_step_kernelEPmPKmijjjmm)
        /*0164*/ 	.word	0x00000000


	//----- nvinfo : EIATTR_MIN_STACK_SIZE
	.align		4
.L_65:
        /*0168*/ 	.byte	0x04, 0x12
        /*016a*/ 	.short	(.L_67 - .L_66)
	.align		4
.L_66:
        /*016c*/ 	.word	index@(_ZN3lux4cuda4tfhe11cmux_kernelEPKmS3_S3_Pmjjm)
        /*0170*/ 	.word	0x00000000


	//----- nvinfo : EIATTR_MIN_STACK_SIZE
	.align		4
.L_67:
        /*0174*/ 	.byte	0x04, 0x12
        /*0176*/ 	.short	(.L_69 - .L_68)
	.align		4
.L_68:
        /*0178*/ 	.word	index@(_ZN3lux4cuda4tfhe27external_product_ntt_kernelEPKmPKlPmjjjmm)
        /*017c*/ 	.word	0x00000000


	//----- nvinfo : EIATTR_MIN_STACK_SIZE
	.align		4
.L_69:
        /*0180*/ 	.byte	0x04, 0x12
        /*0182*/ 	.short	(.L_71 - .L_70)
	.align		4
.L_70:
        /*0184*/ 	.word	index@(_ZN3lux4cuda4tfhe18rotate_glwe_kernelEPKmPmjjim)
        /*0188*/ 	.word	0x00000000


	//----- nvinfo : EIATTR_MIN_STACK_SIZE
	.align		4
.L_71:
        /*018c*/ 	.byte	0x04, 0x12
        /*018e*/ 	.short	(.L_73 - .L_72)
	.align		4
.L_72:
        /*0190*/ 	.word	index@(_ZN3lux4cuda4tfhe24rotate_polynomial_kernelEPKmPmjim)
        /*0194*/ 	.word	0x00000000


	//----- nvinfo : EIATTR_MIN_STACK_SIZE
	.align		4
.L_73:
        /*0198*/ 	.byte	0x04, 0x12
        /*019a*/ 	.short	(.L_75 - .L_74)
	.align		4
.L_74:
        /*019c*/ 	.word	index@(_ZN3lux4cuda4tfhe21decompose_glwe_kernelEPKmPljjjj)
        /*01a0*/ 	.word	0x00000000
.L_75:


//--------------------- .nv.compat                --------------------------
	.section	.nv.compat,"",@"SHT_CUDA_COMPAT_INFO"
	.align	4
        /*0000*/ 	.byte	0x02, 0x09, 0x00, 0x00, 0x02, 0x02, 0x01, 0x00, 0x02, 0x05, 0x05, 0x00, 0x03, 0x07, 0x01, 0x01
        /*0010*/ 	.byte	0x02, 0x03, 0x00, 0x00, 0x02, 0x06, 0x01, 0x00, 0x04, 0x0b, 0x08, 0x00, 0x09, 0x00, 0x00, 0x00
        /*0020*/ 	.byte	0x00, 0x00, 0x00, 0x00


//--------------------- .nv.info._ZN3lux4cuda4tfhe29programmable_bootstrap_kernelEPKmPmS3_S3_jjjjmm --------------------------
	.section	.nv.info._ZN3lux4cuda4tfhe29programmable_bootstrap_kernelEPKmPmS3_S3_jjjjmm,"",@"SHT_CUDA_INFO"
	.sectionflags	@""
	.align	4


	//----- nvinfo : EIATTR_CUDA_API_VERSION
	.align		4
        /*0000*/ 	.byte	0x04, 0x37
        /*0002*/ 	.short	(.L_77 - .L_76)
.L_76:
        /*0004*/ 	.word	0x00000082


	//----- nvinfo : EIATTR_KPARAM_INFO
	.align		4
.L_77:
        /*0008*/ 	.byte	0x04, 0x17
        /*000a*/ 	.short	(.L_79 - .L_78)
.L_78:
        /*000c*/ 	.word	0x00000000
        /*0010*/ 	.short	0x0009
        /*0012*/ 	.short	0x0038
        /*0014*/ 	.byte	0x00, 0xf0, 0x21, 0x00


	//----- nvinfo : EIATTR_KPARAM_INFO
	.align		4
.L_79:
        /*0018*/ 	.byte	0x04, 0x17
        /*001a*/ 	.short	(.L_81 - .L_80)
.L_80:
        /*001c*/ 	.word	0x00000000
        /*0020*/ 	.short	0x0008
        /*0022*/ 	.short	0x0030
        /*0024*/ 	.byte	0x00, 0xf0, 0x21, 0x00


	//----- nvinfo : EIATTR_KPARAM_INFO
	.align		4
.L_81:
        /*0028*/ 	.byte	0x04, 0x17
        /*002a*/ 	.short	(.L_83 - .L_82)
.L_82:
        /*002c*/ 	.word	0x00000000
        /*0030*/ 	.short	0x0007
        /*0032*/ 	.short	0x002c
        /*0034*/ 	.byte	0x00, 0xf0, 0x11, 0x00


	//----- nvinfo : EIATTR_KPARAM_INFO
	.align		4
.L_83:
        /*0038*/ 	.byte	0x04, 0x17
        /*003a*/ 	.short	(.L_85 - .L_84)
.L_84:
        /*003c*/ 	.word	0x00000000
        /*0040*/ 	.short	0x0006
        /*0042*/ 	.short	0x0028
        /*0044*/ 	.byte	0x00, 0xf0, 0x11, 0x00


	//----- nvinfo : EIATTR_KPARAM_INFO
	.align		4
.L_85:
        /*0048*/ 	.byte	0x04, 0x17
        /*004a*/ 	.short	(.L_87 - .L_86)
.L_86:
        /*004c*/ 	.word	0x00000000
        /*0050*/ 	.short	0x0005
        /*0052*/ 	.short	0x0024
        /*0054*/ 	.byte	0x00, 0xf0, 0x11, 0x00


	//----- nvinfo : EIATTR_KPARAM_INFO
	.align		4
.L_87:
        /*0058*/ 	.byte	0x04, 0x17
        /*005a*/ 	.short	(.L_89 - .L_88)
.L_88:
        /*005c*/ 	.word	0x00000000
        /*0060*/ 	.short	0x0004
        /*0062*/ 	.short	0x0020
        /*0064*/ 	.byte	0x00, 0xf0, 0x11, 0x00


	//----- nvinfo : EIATTR_KPARAM_INFO
	.align		4
.L_89:
        /*0068*/ 	.byte	0x04, 0x17
        /*006a*/ 	.short	(.L_91 - .L_90)
.L_90:
        /*006c*/ 	.word	0x00000000
        /*0070*/ 	.short	0x0003
        /*0072*/ 	.short	0x0018
        /*0074*/ 	.byte	0x00, 0xf5, 0x21, 0x00


	//----- nvinfo : EIATTR_KPARAM_INFO
	.align		4
.L_91:
        /*0078*/ 	.byte	0x04, 0x17
        /*007a*/ 	.short	(.L_93 - .L_92)
.L_92:
        /*007c*/ 	.word	0x00000000
        /*0080*/ 	.short	0x0002
        /*0082*/ 	.short	0x0010
        /*0084*/ 	.byte	0x00, 0xf5, 0x21, 0x00


	//----- nvinfo : EIATTR_KPARAM_INFO
	.align		4
.L_93:
        /*0088*/ 	.byte	0x04, 0x17
        /*008a*/ 	.short	(.L_95 - .L_94)
.L_94:
        /*008c*/ 	.word	0x00000000
        /*0090*/ 	.short	0x0001
        /*0092*/ 	.short	0x0008
        /*0094*/ 	.byte	0x00, 0xf5, 0x21, 0x00


	//----- nvinfo : EIATTR_KPARAM_INFO
	.align		4
.L_95:
        /*0098*/ 	.byte	0x04, 0x17
        /*009a*/ 	.short	(.L_97 - .L_96)
.L_96:
        /*009c*/ 	.word	0x00000000
        /*00a0*/ 	.short	0x0000
        /*00a2*/ 	.short	0x0000
        /*00a4*/ 	.byte	0x00, 0xf5, 0x21, 0x00


	//----- nvinfo : EIATTR_SPARSE_MMA_MASK
	.align		4
.L_97:
        /*00a8*/ 	.byte	0x03, 0x50
        /*00aa*/ 	.short	0x0000


	//----- nvinfo : EIATTR_MAXREG_COUNT
	.align		4
        /*00ac*/ 	.byte	0x03, 0x1b
        /*00ae*/ 	.short	0x00ff


	//----- nvinfo : EIATTR_NUM_BARRIERS
	.align		4
        /*00b0*/ 	.byte	0x02, 0x4c
        /*00b2*/ 	.byte	0x01
	.zero		1


	//----- nvinfo : EIATTR_MERCURY_ISA_VERSION
	.align		4
        /*00b4*/ 	.byte	0x03, 0x5f
        /*00b6*/ 	.short	0x0101


	//----- nvinfo : EIATTR_VRC_CTA_INIT_COUNT
	.align		4
        /*00b8*/ 	.byte	0x02, 0x4a
	.zero		1
	.zero		1


	//----- nvinfo : EIATTR_EXIT_INSTR_OFFSETS
	.align		4
        /*00bc*/ 	.byte	0x04, 0x1c
        /*00be*/ 	.short	(.L_99 - .L_98)


	//   ....[0]....
.L_98:
        /*00c0*/ 	.word	0x00000ab0


	//   ....[1]....
        /*00c4*/ 	.word	0x00000b40


	//----- nvinfo : EIATTR_CRS_STACK_SIZE
	.align		4
.L_99:
        /*00c8*/ 	.byte	0x04, 0x1e
        /*00ca*/ 	.short	(.L_101 - .L_100)
.L_100:
        /*00cc*/ 	.word	0x00000000


	//----- nvinfo : EIATTR_CBANK_PARAM_SIZE
	.align		4
.L_101:
        /*00d0*/ 	.byte	0x03, 0x19
        /*00d2*/ 	.short	0x0040


	//----- nvinfo : EIATTR_PARAM_CBANK
	.align		4
        /*00d4*/ 	.byte	0x04, 0x0a
        /*00d6*/ 	.short	(.L_103 - .L_102)
	.align		4
.L_102:
        /*00d8*/ 	.word	index@(.nv.constant0._ZN3lux4cuda4tfhe29programmable_bootstrap_kernelEPKmPmS3_S3_jjjjmm)
        /*00dc*/ 	.short	0x0380
        /*00de*/ 	.short	0x0040


	//----- nvinfo : EIATTR_SW_WAR
	.align		4
.L_103:
        /*00e0*/ 	.byte	0x04, 0x36
        /*00e2*/ 	.short	(.L_105 - .L_104)
.L_104:
        /*00e4*/ 	.word	0x00000008
.L_105:


//--------------------- .nv.info._ZN3lux4cuda4tfhe24sample_extract_at_kernelEPKmPmjjjm --------------------------
	.section	.nv.info._ZN3lux4cuda4tfhe24sample_extract_at_kernelEPKmPmjjjm,"",@"SHT_CUDA_INFO"
	.sectionflags	@""
	.align	4


	//----- nvinfo : EIATTR_CUDA_API_VERSION
	.align		4
        /*0000*/ 	.byte	0x04, 0x37
        /*0002*/ 	.short	(.L_107 - .L_106)
.L_106:
        /*0004*/ 	.word	0x00000082


	//----- nvinfo : EIATTR_KPARAM_INFO
	.align		4
.L_107:
        /*0008*/ 	.byte	0x04, 0x17
        /*000a*/ 	.short	(.L_109 - .L_108)
.L_108:
        /*000c*/ 	.word	0x00000000
        /*0010*/ 	.short	0x0005
        /*0012*/ 	.short	0x0020
        /*0014*/ 	.byte	0x00, 0xf0, 0x21, 0x00


	//----- nvinfo : EIATTR_KPARAM_INFO
	.align		4
.L_109:
        /*0018*/ 	.byte	0x04, 0x17
        /*001a*/ 	.short	(.L_111 - .L_110)
.L_110:
        /*001c*/ 	.word	0x00000000
        /*0020*/ 	.short	0x0004
        /*0022*/ 	.short	0x0018
        /*0024*/ 	.byte	0x00, 0xf0, 0x11, 0x00


	//----- nvinfo : EIATTR_KPARAM_INFO
	.align		4
.L_111:
        /*0028*/ 	.byte	0x04, 0x17
        /*002a*/ 	.short	(.L_113 - .L_112)
.L_112:
        /*002c*/ 	.word	0x00000000
        /*0030*/ 	.short	0x0003
        /*0032*/ 	.short	0x0014
        /*0034*/ 	.byte	0x00, 0xf0, 0x11, 0x00


	//----- nvinfo : EIATTR_KPARAM_INFO
	.align		4
.L_113:
        /*0038*/ 	.byte	0x04, 0x17
        /*003a*/ 	.short	(.L_115 - .L_114)
.L_114:
        /*003c*/ 	.word	0x00000000
        /*0040*/ 	.short	0x0002
        /*0042*/ 	.short	0x0010
        /*0044*/ 	.byte	0x00, 0xf0, 0x11, 0x00


	//----- nvinfo : EIATTR_KPARAM_INFO
	.align		4
.L_115:
        /*0048*/ 	.byte	0x04, 0x17
        /*004a*/ 	.short	(.L_117 - .L_116)
.L_116:
        /*004c*/ 	.word	0x00000000
        /*0050*/ 	.short	0x0001
        /*0052*/ 	.short	0x0008
        /*0054*/ 	.byte	0x00, 0xf5, 0x21, 0x00


	//----- nvinfo : EIATTR_KPARAM_INFO
	.align		4
.L_117:
        /*0058*/ 	.byte	0x04, 0x17
        /*005a*/ 	.short	(.L_119 - .L_118)
.L_118:
        /*005c*/ 	.word	0x00000000
        /*0060*/ 	.short	0x0000
        /*0062*/ 	.short	0x0000
        /*0064*/ 	.byte	0x00, 0xf5, 0x21, 0x00


	//----- nvinfo : EIATTR_SPARSE_MMA_MASK
	.align		4
.L_119:
        /*0068*/ 	.byte	0x03, 0x50
        /*006a*/ 	.short	0x0000


	//----- nvinfo : EIATTR_MAXREG_COUNT
	.align		4
        /*006c*/ 	.byte	0x03, 0x1b
        /*006e*/ 	.short	0x00ff


	//----- nvinfo : EIATTR_MERCURY_ISA_VERSION
	.align		4
        /*0070*/ 	.byte	0x03, 0x5f
        /*0072*/ 	.short	0x0101


	//----- nvinfo : EIATTR_VRC_CTA_INIT_COUNT
	.align		4
        /*0074*/ 	.byte	0x02, 0x4a
	.zero		1
	.zero		1


	//----- nvinfo : EIATTR_EXIT_INSTR_OFFSETS
	.align		4
        /*0078*/ 	.byte	0x04, 0x1c
        /*007a*/ 	.short	(.L_121 - .L_120)


	//   ....[0]....
.L_120:
        /*007c*/ 	.word	0x00000330


	//   ....[1]....
        /*0080*/ 	.word	0x000003d0


	//----- nvinfo : EIATTR_CRS_STACK_SIZE
	.align		4
.L_121:
        /*0084*/ 	.byte	0x04, 0x1e
        /*0086*/ 	.short	(.L_123 - .L_122)
.L_122:
        /*0088*/ 	.word	0x00000000


	//----- nvinfo : EIATTR_CBANK_PARAM_SIZE
	.align		4
.L_123:
        /*008c*/ 	.byte	0x03, 0x19
        /*008e*/ 	.short	0x0028


	//----- nvinfo : EIATTR_PARAM_CBANK
	.align		4
        /*0090*/ 	.byte	0x04, 0x0a
        /*0092*/ 	.short	(.L_125 - .L_124)
	.align		4
.L_124:
        /*0094*/ 	.word	index@(.nv.constant0._ZN3lux4cuda4tfhe24sample_extract_at_kernelEPKmPmjjjm)
        /*0098*/ 	.short	0x0380
        /*009a*/ 	.short	0x0028


	//----- nvinfo : EIATTR_SW_WAR
	.align		4
.L_125:
        /*009c*/ 	.byte	0x04, 0x36
        /*009e*/ 	.short	(.L_127 - .L_126)
.L_126:
        /*00a0*/ 	.word	0x00000008
.L_127:


//--------------------- .nv.info._ZN3lux4cuda4tfhe21sample_extract_kernelEPKmPmjjm --------------------------
	.section	.nv.info._ZN3lux4cuda4tfhe21sample_extract_kernelEPKmPmjjm,"",@"SHT_CUDA_INFO"
	.sectionflags	@""
	.align	4


	//----- nvinfo : EIATTR_CUDA_API_VERSION
	.align		4
        /*0000*/ 	.byte	0x04, 0x37
        /*0002*/ 	.short	(.L_129 - .L_128)
.L_128:
        /*0004*/ 	.word	0x00000082


	//----- nvinfo : EIATTR_KPARAM_INFO
	.align		4
.L_129:
        /*0008*/ 	.byte	0x04, 0x17
        /*000a*/ 	.short	(.L_131 - .L_130)
.L_130:
        /*000c*/ 	.word	0x00000000
        /*0010*/ 	.short	0x0004
        /*0012*/ 	.short	0x0018
        /*0014*/ 	.byte	0x00, 0xf0, 0x21, 0x00


	//----- nvinfo : EIATTR_KPARAM_INFO
	.align		4
.L_131:
        /*0018*/ 	.byte	0x04, 0x17
        /*001a*/ 	.short	(.L_133 - .L_132)
.L_132:
        /*001c*/ 	.word	0x00000000
        /*0020*/ 	.short	0x0003
        /*0022*/ 	.short	0x0014
        /*0024*/ 	.byte	0x00, 0xf0, 0x11, 0x00


	//----- nvinfo : EIATTR_KPARAM_INFO
	.align		4
.L_133:
        /*0028*/ 	.byte	0x04, 0x17
        /*002a*/ 	.short	(.L_135 - .L_134)
.L_134:
        /*002c*/ 	.word	0x00000000
        /*0030*/ 	.short	0x0002
        /*0032*/ 	.short	0x0010
        /*0034*/ 	.byte	0x00, 0xf0, 0x11, 0x00


	//----- nvinfo : EIATTR_KPARAM_INFO
	.align		4
.L_135:
        /*0038*/ 	.byte	0x04, 0x17
        /*003a*/ 	.short	(.L_137 - .L_136)
.L_136:
        /*003c*/ 	.word	0x00000000
        /*0040*/ 	.short	0x0001
        /*0042*/ 	.short	0x0008
        /*0044*/ 	.byte	0x00, 0xf5, 0x21, 0x00


	//----- nvinfo : EIATTR_KPARAM_INFO
	.align		4
.L_137:
        /*0048*/ 	.byte	0x04, 0x17
        /*004a*/ 	.short	(.L_139 - .L_138)
.L_138:
        /*004c*/ 	.word	0x00000000
        /*0050*/ 	.short	0x0000
        /*0052*/ 	.short	0x0000
        /*0054*/ 	.byte	0x00, 0xf5, 0x21, 0x00


	//----- nvinfo : EIATTR_SPARSE_MMA_MASK
	.align		4
.L_139:
        /*0058*/ 	.byte	0x03, 0x50
        /*005a*/ 	.short	0x0000


	//----- nvinfo : EIATTR_MAXREG_COUNT
	.align		4
        /*005c*/ 	.byte	0x03, 0x1b
        /*005e*/ 	.short	0x00ff


	//----- nvinfo : EIATTR_MERCURY_ISA_VERSION
	.align		4
        /*0060*/ 	.byte	0x03, 0x5f
        /*0062*/ 	.short	0x0101


	//----- nvinfo : EIATTR_VRC_CTA_INIT_COUNT
	.align		4
        /*0064*/ 	.byte	0x02, 0x4a
	.zero		1
	.zero		1


	//----- nvinfo : EIATTR_EXIT_INSTR_OFFSETS
	.align		4
        /*0068*/ 	.byte	0x04, 0x1c
        /*006a*/ 	.short	(.L_141 - .L_140)


	//   ....[0]....
.L_140:
        /*006c*/ 	.word	0x000001b0


	//   ....[1]....
        /*0070*/ 	.word	0x00000240


	//----- nvinfo : EIATTR_CRS_STACK_SIZE
	.align		4
.L_141:
        /*0074*/ 	.byte	0x04, 0x1e
        /*0076*/ 	.short	(.L_143 - .L_142)
.L_142:
        /*0078*/ 	.word	0x00000000


	//----- nvinfo : EIATTR_CBANK_PARAM_SIZE
	.align		4
.L_143:
        /*007c*/ 	.byte	0x03, 0x19
        /*007e*/ 	.short	0x0020


	//----- nvinfo : EIATTR_PARAM_CBANK
	.align		4
        /*0080*/ 	.byte	0x04, 0x0a
        /*0082*/ 	.short	(.L_145 - .L_144)
	.align		4
.L_144:
        /*0084*/ 	.word	index@(.nv.constant0._ZN3lux4cuda4tfhe21sample_extract_kernelEPKmPmjjm)
        /*0088*/ 	.short	0x0380
        /*008a*/ 	.short	0x0020


	//----- nvinfo : EIATTR_SW_WAR
	.align		4
.L_145:
        /*008c*/ 	.byte	0x04, 0x36
        /*008e*/ 	.short	(.L_147 - .L_146)
.L_146:
        /*0090*/ 	.word	0x00000008
.L_147:


//--------------------- .nv.info._ZN3lux4cuda4tfhe27init_test_polynomial_kernelEPmPKmmjjm --------------------------
	.section	.nv.info._ZN3lux4cuda4tfhe27init_test_polynomial_kernelEPmPKmmjjm,"",@"SHT_CUDA_INFO"
	.sectionflags	@""
	.align	4


	//----- nvinfo : EIATTR_CUDA_API_VERSION
	.align		4
        /*0000*/ 	.byte	0x04, 0x37
        /*0002*/ 	.short	(.L_149 - .L_148)
.L_148:
        /*0004*/ 	.word	0x00000082


	//----- nvinfo : EIATTR_KPARAM_INFO
	.align		4
.L_149:
        /*0008*/ 	.byte	0x04, 0x17
        /*000a*/ 	.short	(.L_151 - .L_150)
.L_150:
        /*000c*/ 	.word	0x00000000
        /*0010*/ 	.short	0x0005
        /*0012*/ 	.short	0x0020
        /*0014*/ 	.byte	0x00, 0xf0, 0x21, 0x00


	//----- nvinfo : EIATTR_KPARAM_INFO
	.align		4
.L_151:
        /*0018*/ 	.byte	0x04, 0x17
        /*001a*/ 	.short	(.L_153 - .L_152)
.L_152:
        /*001c*/ 	.word	0x00000000
        /*0020*/ 	.short	0x0004
        /*0022*/ 	.short	0x001c
        /*0024*/ 	.byte	0x00, 0xf0, 0x11, 0x00


	//----- nvinfo : EIATTR_KPARAM_INFO
	.align		4
.L_153:
        /*0028*/ 	.byte	0x04, 0x17
        /*002a*/ 	.short	(.L_155 - .L_154)
.L_154:
        /*002c*/ 	.word	0x00000000
        /*0030*/ 	.short	0x0003
        /*0032*/ 	.short	0x0018
        /*0034*/ 	.byte	0x00, 0xf0, 0x11, 0x00


	//----- nvinfo : EIATTR_KPARAM_INFO
	.align		4
.L_155:
        /*0038*/ 	.byte	0x04, 0x17
        /*003a*/ 	.short	(.L_157 - .L_156)
.L_156:
        /*003c*/ 	.word	0x00000000
        /*0040*/ 	.short	0x0002
        /*0042*/ 	.short	0x0010
        /*0044*/ 	.byte	0x00, 0xf0, 0x21, 0x00


	//----- nvinfo : EIATTR_KPARAM_INFO
	.align		4
.L_157:
        /*0048*/ 	.byte	0x04, 0x17
        /*004a*/ 	.short	(.L_159 - .L_158)
.L_158:
        /*004c*/ 	.word	0x00000000
        /*0050*/ 	.short	0x0001
        /*0052*/ 	.short	0x0008
        /*0054*/ 	.byte	0x00, 0xf5, 0x21, 0x00


	//----- nvinfo : EIATTR_KPARAM_INFO
	.align		4
.L_159:
        /*0058*/ 	.byte	0x04, 0x17
        /*005a*/ 	.short	(.L_161 - .L_160)
.L_160:
        /*005c*/ 	.word	0x00000000
        /*0060*/ 	.short	0x0000
        /*0062*/ 	.short	0x0000
        /*0064*/ 	.byte	0x00, 0xf5, 0x21, 0x00


	//----- nvinfo : EIATTR_SPARSE_MMA_MASK
	.align		4
.L_161:
        /*0068*/ 	.byte	0x03, 0x50
        /*006a*/ 	.short	0x0000


	//----- nvinfo : EIATTR_MAXREG_COUNT
	.align		4
        /*006c*/ 	.byte	0x03, 0x1b
        /*006e*/ 	.short	0x00ff


	//----- nvinfo : EIATTR_MERCURY_ISA_VERSION
	.align		4
        /*0070*/ 	.byte	0x03, 0x5f
        /*0072*/ 	.short	0x0101


	//----- nvinfo : EIATTR_VRC_CTA_INIT_COUNT
	.align		4
        /*0074*/ 	.byte	0x02, 0x4a
	.zero		1
	.zero		1


	//----- nvinfo : EIATTR_EXIT_INSTR_OFFSETS
	.align		4
        /*0078*/ 	.byte	0x04, 0x1c
        /*007a*/ 	.short	(.L_163 - .L_162)


	//   ....[0]....
.L_162:
        /*007c*/ 	.word	0x00000090


	//   ....[1]....
        /*0080*/ 	.word	0x00000100


	//   ....[2]....
        /*0084*/ 	.word	0x00000760


	//----- nvinfo : EIATTR_CRS_STACK_SIZE
	.align		4
.L_163:
        /*0088*/ 	.byte	0x04, 0x1e
        /*008a*/ 	.short	(.L_165 - .L_164)
.L_164:
        /*008c*/ 	.word	0x00000000


	//----- nvinfo : EIATTR_CBANK_PARAM_SIZE
	.align		4
.L_165:
        /*0090*/ 	.byte	0x03, 0x19
        /*0092*/ 	.short	0x0028


	//----- nvinfo : EIATTR_PARAM_CBANK
	.align		4
        /*0094*/ 	.byte	0x04, 0x0a
        /*0096*/ 	.short	(.L_167 - .L_166)
	.align		4
.L_166:
        /*0098*/ 	.word	index@(.nv.constant0._ZN3lux4cuda4tfhe27init_test_polynomial_kernelEPmPKmmjjm)
        /*009c*/ 	.short	0x0380
        /*009e*/ 	.short	0x0028


	//----- nvinfo : EIATTR_SW_WAR
	.align		4
.L_167:
        /*00a0*/ 	.byte	0x04, 0x36
        /*00a2*/ 	.short	(.L_169 - .L_168)
.L_168:
        /*00a4*/ 	.word	0x00000008
.L_169:


//--------------------- .nv.info._ZN3lux4cuda4tfhe24blind_rotate_full_kernelEPmPKmS4_jjjjmm --------------------------
	.section	.nv.info._ZN3lux4cuda4tfhe24blind_rotate_full_kernelEPmPKmS4_jjjjmm,"",@"SHT_CUDA_INFO"
	.sectionflags	@""
	.align	4


	//----- nvinfo : EIATTR_CUDA_API_VERSION
	.align		4
        /*0000*/ 	.byte	0x04, 0x37
        /*0002*/ 	.short	(.L_171 - .L_170)
.L_170:
        /*0004*/ 	.word	0x00000082


	//----- nvinfo : EIATTR_KPARAM_INFO
	.align		4
.L_171:
        /*0008*/ 	.byte	0x04, 0x17
        /*000a*/ 	.short	(.L_173 - .L_172)
.L_172:
        /*000c*/ 	.word	0x00000000
        /*0010*/ 	.short	0x0008
        /*0012*/ 	.short	0x0030
        /*0014*/ 	.byte	0x00, 0xf0, 0x21, 0x00


	//----- nvinfo : EIATTR_KPARAM_INFO
	.align		4
.L_173:
        /*0018*/ 	.byte	0x04, 0x17
        /*001a*/ 	.short	(.L_175 - .L_174)
.L_174:
        /*001c*/ 	.word	0x00000000
        /*0020*/ 	.short	0x0007
        /*0022*/ 	.short	0x0028
        /*0024*/ 	.byte	0x00, 0xf0, 0x21, 0x00


	//----- nvinfo : EIATTR_KPARAM_INFO
	.align		4
.L_175:
        /*0028*/ 	.byte	0x04, 0x17
        /*002a*/ 	.short	(.L_177 - .L_176)
.L_176:
        /*002c*/ 	.word	0x00000000
        /*0030*/ 	.short	0x0006
        /*0032*/ 	.short	0x0024
        /*0034*/ 	.byte	0x00, 0xf0, 0x11, 0x00


	//----- nvinfo : EIATTR_KPARAM_INFO
	.align		4
.L_177:
        /*0038*/ 	.byte	0x04, 0x17
        /*003a*/ 	.short	(.L_179 - .L_178)
.L_178:
        /*003c*/ 	.word	0x00000000
        /*0040*/ 	.short	0x0005
        /*0042*/ 	.short	0x0020
        /*0044*/ 	.byte	0x00, 0xf0, 0x11, 0x00


	//----- nvinfo : EIATTR_KPARAM_INFO
	.align		4
.L_179:
        /*0048*/ 	.byte	0x04, 0x17
        /*004a*/ 	.short	(.L_181 - .L_180)
.L_180:
        /*004c*/ 	.word	0x00000000
        /*0050*/ 	.short	0x0004
        /*0052*/ 	.short	0x001c
        /*0054*/ 	.byte	0x00, 0xf0, 0x11, 0x00


	//----- nvinfo : EIATTR_KPARAM_INFO
	.align		4
.L_181:
        /*0058*/ 	.byte	0x04, 0x17
        /*005a*/ 	.short	(.L_183 - .L_182)
.L_182:
        /*005c*/ 	.word	0x00000000
        /*0060*/ 	.short	0x0003
        /*0062*/ 	.short	0x0018
        /*0064*/ 	.byte	0x00, 0xf0, 0x11, 0x00


	//----- nvinfo : EIATTR_KPARAM_INFO
	.align		4
.L_183:
        /*0068*/ 	.byte	0x04, 0x17
        /*006a*/ 	.short	(.L_185 - .L_184)
.L_184:
        /*006c*/ 	.word	0x00000000
        /*0070*/ 	.short	0x0002
        /*0072*/ 	.short	0x0010
        /*0074*/ 	.byte	0x00, 0xf5, 0x21, 0x00


	//----- nvinfo : EIATTR_KPARAM_INFO
	.align		4
.L_185:
        /*0078*/ 	.byte	0x04, 0x17
        /*007a*/ 	.short	(.L_187 - .L_186)
.L_186:
        /*007c*/ 	.word	0x00000000
        /*0080*/ 	.short	0x0001
        /*0082*/ 	.short	0x0008
        /*0084*/ 	.byte	0x00, 0xf5, 0x21, 0x00


	//----- nvinfo : EIATTR_KPARAM_INFO
	.align		4
.L_187:
        /*0088*/ 	.byte	0x04, 0x17
        /*008a*/ 	.short	(.L_189 - .L_188)
.L_188:
        /*008c*/ 	.word	0x00000000
        /*0090*/ 	.short	0x0000
        /*0092*/ 	.short	0x0000
        /*0094*/ 	.byte	0x00, 0xf5, 0x21, 0x00


	//----- nvinfo : EIATTR_SPARSE_MMA_MASK
	.align		4
.L_189:
        /*0098*/ 	.byte	0x03, 0x50
        /*009a*/ 	.short	0x0000


	//----- nvinfo : EIATTR_MAXREG_COUNT
	.align		4
        /*009c*/ 	.byte	0x03, 0x1b
        /*009e*/ 	.short	0x00ff


	//----- nvinfo : EIATTR_MERCURY_ISA_VERSION
	.align		4
        /*00a0*/ 	.byte	0x03, 0x5f
        /*00a2*/ 	.short	0x0101


	//----- nvinfo : EIATTR_VRC_CTA_INIT_COUNT
	.align		4
        /*00a4*/ 	.byte	0x02, 0x4a
	.zero		1
	.zero		1


	//----- nvinfo : EIATTR_EXIT_INSTR_OFFSETS
	.align		4
        /*00a8*/ 	.byte	0x04, 0x1c
        /*00aa*/ 	.short	(.L_191 - .L_190)


	//   ....[0]....
.L_190:
        /*00ac*/ 	.word	0x00000010


	//----- nvinfo : EIATTR_CBANK_PARAM_SIZE
	.align		4
.L_191:
        /*00b0*/ 	.byte	0x03, 0x19
        /*00b2*/ 	.short	0x0038


	//----- nvinfo : EIATTR_PARAM_CBANK
	.align		4
        /*00b4*/ 	.byte	0x04, 0x0a
        /*00b6*/ 	.short	(.L_193 - .L_192)
	.align		4
.L_192:
        /*00b8*/ 	.word	index@(.nv.constant0._ZN3lux4cuda4tfhe24blind_rotate_full_kernelEPmPKmS4_jjjjmm)
        /*00bc*/ 	.short	0x0380
        /*00be*/ 	.short	0x0038


	//----- nvinfo : EIATTR_SW_WAR
	.align		4
.L_193:
        /*00c0*/ 	.byte	0x04, 0x36
        /*00c2*/ 	.short	(.L_195 - .L_194)
.L_194:
        /*00c4*/ 	.word	0x00000008
.L_195:


//--------------------- .nv.info._ZN3lux4cuda4tfhe24blind_rotate_step_kernelEPmPKmijjjmm --------------------------
	.section	.nv.info._ZN3lux4cuda4tfhe24blind_rotate_step_kernelEPmPKmijjjmm,"",@"SHT_CUDA_INFO"
	.sectionflags	@""
	.align	4


	//----- nvinfo : EIATTR_CUDA_API_VERSION
	.align		4
        /*0000*/ 	.byte	0x04, 0x37
        /*0002*/ 	.short	(.L_197 - .L_196)
.L_196:
        /*0004*/ 	.word	0x00000082


	//----- nvinfo : EIATTR_KPARAM_INFO
	.align		4
.L_197:
        /*0008*/ 	.byte	0x04, 0x17
        /*000a*/ 	.short	(.L_199 - .L_198)
.L_198:
        /*000c*/ 	.word	0x00000000
        /*0010*/ 	.short	0x0007
        /*0012*/ 	.short	0x0028
        /*0014*/ 	.byte	0x00, 0xf0, 0x21, 0x00


	//----- nvinfo : EIATTR_KPARAM_INFO
	.align		4
.L_199:
        /*0018*/ 	.byte	0x04, 0x17
        /*001a*/ 	.short	(.L_201 - .L_200)
.L_200:
        /*001c*/ 	.word	0x00000000
        /*0020*/ 	.short	0x0006
        /*0022*/ 	.short	0x0020
        /*0024*/ 	.byte	0x00, 0xf0, 0x21, 0x00


	//----- nvinfo : EIATTR_KPARAM_INFO
	.align		4
.L_201:
        /*0028*/ 	.byte	0x04, 0x17
        /*002a*/ 	.short	(.L_203 - .L_202)
.L_202:
        /*002c*/ 	.word	0x00000000
        /*0030*/ 	.short	0x0005
        /*0032*/ 	.short	0x001c
        /*0034*/ 	.byte	0x00, 0xf0, 0x11, 0x00


	//----- nvinfo : EIATTR_KPARAM_INFO
	.align		4
.L_203:
        /*0038*/ 	.byte	0x04, 0x17
        /*003a*/ 	.short	(.L_205 - .L_204)
.L_204:
        /*003c*/ 	.word	0x00000000
        /*0040*/ 	.short	0x0004
        /*0042*/ 	.short	0x0018
        /*0044*/ 	.byte	0x00, 0xf0, 0x11, 0x00


	//----- nvinfo : EIATTR_KPARAM_INFO
	.align		4
.L_205:
        /*0048*/ 	.byte	0x04, 0x17
        /*004a*/ 	.short	(.L_207 - .L_206)
.L_206:
        /*004c*/ 	.word	0x00000000
        /*0050*/ 	.short	0x0003
        /*0052*/ 	.short	0x0014
        /*0054*/ 	.byte	0x00, 0xf0, 0x11, 0x00


	//----- nvinfo : EIATTR_KPARAM_INFO
	.align		4
.L_207:
        /*0058*/ 	.byte	0x04, 0x17
        /*005a*/ 	.short	(.L_209 - .L_208)
.L_208:
        /*005c*/ 	.word	0x00000000
        /*0060*/ 	.short	0x0002
        /*0062*/ 	.short	0x0010
        /*0064*/ 	.byte	0x00, 0xf0, 0x11, 0x00


	//----- nvinfo : EIATTR_KPARAM_INFO
	.align		4
.L_209:
        /*0068*/ 	.byte	0x04, 0x17
        /*006a*/ 	.short	(.L_211 - .L_210)
.L_210:
        /*006c*/ 	.word	0x00000000
        /*0070*/ 	.short	0x0001
        /*0072*/ 	.short	0x0008
        /*0074*/ 	.byte	0x00, 0xf5, 0x21, 0x00


	//----- nvinfo : EIATTR_KPARAM_INFO
	.align		4
.L_211:
        /*0078*/ 	.byte	0x04, 0x17
        /*007a*/ 	.short	(.L_213 - .L_212)
.L_212:
        /*007c*/ 	.word	0x00000000
        /*0080*/ 	.short	0x0000
        /*0082*/ 	.short	0x0000
        /*0084*/ 	.byte	0x00, 0xf5, 0x21, 0x00


	//----- nvinfo : EIATTR_SPARSE_MMA_MASK
	.align		4
.L_213:
        /*0088*/ 	.byte	0x03, 0x50
        /*008a*/ 	.short	0x0000


	//----- nvinfo : EIATTR_MAXREG_COUNT
	.align		4
        /*008c*/ 	.byte	0x03, 0x1b
        /*008e*/ 	.short	0x00ff


	//----- nvinfo : EIATTR_NUM_BARRIERS
	.align		4
        /*0090*/ 	.byte	0x02, 0x4c
        /*0092*/ 	.byte	0x01
	.zero		1


	//----- nvinfo : EIATTR_MERCURY_ISA_VERSION
	.align		4
        /*0094*/ 	.byte	0x03, 0x5f
        /*0096*/ 	.short	0x0101


	//----- nvinfo : EIATTR_VRC_CTA_INIT_COUNT
	.align		4
        /*0098*/ 	.byte	0x02, 0x4a
	.zero		1
	.zero		1


	//----- nvinfo : EIATTR_EXIT_INSTR_OFFSETS
	.align		4
        /*009c*/ 	.byte	0x04, 0x1c
        /*009e*/ 	.short	(.L_215 - .L_214)


	//   ....[0]....
.L_214:
        /*00a0*/ 	.word	0x00001320


	//   ....[1]....
        /*00a4*/ 	.word	0x00002fc0


	//----- nvinfo : EIATTR_CRS_STACK_SIZE
	.align		4
.L_215:
        /*00a8*/ 	.byte	0x04, 0x1e
        /*00aa*/ 	.short	(.L_217 - .L_216)
.L_216:
        /*00ac*/ 	.word	0x00000000


	//----- nvinfo : EIATTR_CBANK_PARAM_SIZE
	.align		4
.L_217:
        /*00b0*/ 	.byte	0x03, 0x19
        /*00b2*/ 	.short	0x0030


	//----- nvinfo : EIATTR_PARAM_CBANK
	.align		4
        /*00b4*/ 	.byte	0x04, 0x0a
        /*00b6*/ 	.short	(.L_219 - .L_218)
	.align		4
.L_218:
        /*00b8*/ 	.word	index@(.nv.constant0._ZN3lux4cuda4tfhe24blind_rotate_step_kernelEPmPKmijjjmm)
        /*00bc*/ 	.short	0x0380
        /*00be*/ 	.short	0x0030


	//----- nvinfo : EIATTR_SW_WAR
	.align		4
.L_219:
        /*00c0*/ 	.byte	0x04, 0x36
        /*00c2*/ 	.short	(.L_221 - .L_220)
.L_220:
        /*00c4*/ 	.word	0x00000008
.L_221:


//--------------------- .nv.info._ZN3lux4cuda4tfhe11cmux_kernelEPKmS3_S3_Pmjjm --------------------------
	.section	.nv.info._ZN3lux4cuda4tfhe11cmux_kernelEPKmS3_S3_Pmjjm,"",@"SHT_CUDA_INFO"
	.sectionflags	@""
	.align	4


	//----- nvinfo : EIATTR_CUDA_API_VERSION
	.align		4
        /*0000*/ 	.byte	0x04, 0x37
        /*0002*/ 	.short	(.L_223 - .L_222)
.L_222:
        /*0004*/ 	.word	0x00000082


	//----- nvinfo : EIATTR_KPARAM_INFO
	.align		4
.L_223:
        /*0008*/ 	.byte	0x04, 0x17
        /*000a*/ 	.short	(.L_225 - .L_224)
.L_224:
        /*000c*/ 	.word	0x00000000
        /*0010*/ 	.short	0x0006
        /*0012*/ 	.short	0x0028
        /*0014*/ 	.byte	0x00, 0xf0, 0x21, 0x00


	//----- nvinfo : EIATTR_KPARAM_INFO
	.align		4
.L_225:
        /*0018*/ 	.byte	0x04, 0x17
        /*001a*/ 	.short	(.L_227 - .L_226)
.L_226:
        /*001c*/ 	.word	0x00000000
        /*0020*/ 	.short	0x0005
        /*0022*/ 	.short	0x0024
        /*0024*/ 	.byte	0x00, 0xf0, 0x11, 0x00


	//----- nvinfo : EIATTR_KPARAM_INFO
	.align		4
.L_227:
        /*0028*/ 	.byte	0x04, 0x17
        /*002a*/ 	.short	(.L_229 - .L_228)
.L_228:
        /*002c*/ 	.word	0x00000000
        /*0030*/ 	.short	0x0004
        /*0032*/ 	.short	0x0020
        /*0034*/ 	.byte	0x00, 0xf0, 0x11, 0x00


	//----- nvinfo : EIATTR_KPARAM_INFO
	.align		4
.L_229:
        /*0038*/ 	.byte	0x04, 0x17
        /*003a*/ 	.short	(.L_231 - .L_230)
.L_230:
        /*003c*/ 	.word	0x00000000
        /*0040*/ 	.short	0x0003
        /*0042*/ 	.short	0x0018
        /*0044*/ 	.byte	0x00, 0xf5, 0x21, 0x00


	//----- nvinfo : EIATTR_KPARAM_INFO
	.align		4
.L_231:
        /*0048*/ 	.byte	0x04, 0x17
        /*004a*/ 	.short	(.L_233 - .L_232)
.L_232:
        /*004c*/ 	.word	0x00000000
        /*0050*/ 	.short	0x0002
        /*0052*/ 	.short	0x0010
        /*0054*/ 	.byte	0x00, 0xf5, 0x21, 0x00


	//----- nvinfo : EIATTR_KPARAM_INFO
	.align		4
.L_233:
        /*0058*/ 	.byte	0x04, 0x17
        /*005a*/ 	.short	(.L_235 - .L_234)
.L_234:
        /*005c*/ 	.word	0x00000000
        /*0060*/ 	.short	0x0001
        /*0062*/ 	.short	0x0008
        /*0064*/ 	.byte	0x00, 0xf5, 0x21, 0x00


	//----- nvinfo : EIATTR_KPARAM_INFO
	.align		4
.L_235:
        /*0068*/ 	.byte	0x04, 0x17
        /*006a*/ 	.short	(.L_237 - .L_236)
.L_236:
        /*006c*/ 	.word	0x00000000
        /*0070*/ 	.short	0x0000
        /*0072*/ 	.short	0x0000
        /*0074*/ 	.byte	0x00, 0xf5, 0x21, 0x00


	//----- nvinfo : EIATTR_SPARSE_MMA_MASK
	.align		4
.L_237:
        /*0078*/ 	.byte	0x03, 0x50
        /*007a*/ 	.short	0x0000


	//----- nvinfo : EIATTR_MAXREG_COUNT
	.align		4
        /*007c*/ 	.byte	0x03, 0x1b
        /*007e*/ 	.short	0x00ff


	//----- nvinfo : EIATTR_MERCURY_ISA_VERSION
	.align		4
        /*0080*/ 	.byte	0x03, 0x5f
        /*0082*/ 	.short	0x0101


	//----- nvinfo : EIATTR_VRC_CTA_INIT_COUNT
	.align		4
        /*0084*/ 	.byte	0x02, 0x4a
	.zero		1
	.zero		1


	//----- nvinfo : EIATTR_EXIT_INSTR_OFFSETS
	.align		4
        /*0088*/ 	.byte	0x04, 0x1c
        /*008a*/ 	.short	(.L_239 - .L_238)


	//   ....[0]....
.L_238:
        /*008c*/ 	.word	0x00000090


	//   ....[1]....
        /*0090*/ 	.word	0x000001c0


	//----- nvinfo : EIATTR_CBANK_PARAM_SIZE
	.align		4
.L_239:
        /*0094*/ 	.byte	0x03, 0x19
        /*0096*/ 	.short	0x0030


	//----- nvinfo : EIATTR_PARAM_CBANK
	.align		4
        /*0098*/ 	.byte	0x04, 0x0a
        /*009a*/ 	.short	(.L_241 - .L_240)
	.align		4
.L_240:
        /*009c*/ 	.word	index@(.nv.constant0._ZN3lux4cuda4tfhe11cmux_kernelEPKmS3_S3_Pmjjm)
        /*00a0*/ 	.short	0x0380
        /*00a2*/ 	.short	0x0030


	//----- nvinfo : EIATTR_SW_WAR
	.align		4
.L_241:
        /*00a4*/ 	.byte	0x04, 0x36
        /*00a6*/ 	.short	(.L_243 - .L_242)
.L_242:
        /*00a8*/ 	.word	0x00000008
.L_243:


//--------------------- .nv.info._ZN3lux4cuda4tfhe27external_product_ntt_kernelEPKmPKlPmjjjmm --------------------------
	.section	.nv.info._ZN3lux4cuda4tfhe27external_product_ntt_kernelEPKmPKlPmjjjmm,"",@"SHT_CUDA_INFO"
	.sectionflags	@""
	.align	4


	//----- nvinfo : EIATTR_CUDA_API_VERSION
	.align		4
        /*0000*/ 	.byte	0x04, 0x37
        /*0002*/ 	.short	(.L_245 - .L_244)
.L_244:
        /*0004*/ 	.word	0x00000082


	//----- nvinfo : EIATTR_KPARAM_INFO
	.align		4
.L_245:
        /*0008*/ 	.byte	0x04, 0x17
        /*000a*/ 	.short	(.L_247 - .L_246)
.L_246:
        /*000c*/ 	.word	0x00000000
        /*0010*/ 	.short	0x0007
        /*0012*/ 	.short	0x0030
        /*0014*/ 	.byte	0x00, 0xf0, 0x21, 0x00


	//----- nvinfo : EIATTR_KPARAM_INFO
	.align		4
.L_247:
        /*0018*/ 	.byte	0x04, 0x17
        /*001a*/ 	.short	(.L_249 - .L_248)
.L_248:
        /*001c*/ 	.word	0x00000000
        /*0020*/ 	.short	0x0006
        /*0022*/ 	.short	0x0028
        /*0024*/ 	.byte	0x00, 0xf0, 0x21, 0x00


	//----- nvinfo : EIATTR_KPARAM_INFO
	.align		4
.L_249:
        /*0028*/ 	.byte	0x04, 0x17
        /*002a*/ 	.short	(.L_251 - .L_250)
.L_250:
        /*002c*/ 	.word	0x00000000
        /*0030*/ 	.short	0x0005
        /*0032*/ 	.short	0x0020
        /*0034*/ 	.byte	0x00, 0xf0, 0x11, 0x00


	//----- nvinfo : EIATTR_KPARAM_INFO
	.align		4
.L_251:
        /*0038*/ 	.byte	0x04, 0x17
        /*003a*/ 	.short	(.L_253 - .L_252)
.L_252:
        /*003c*/ 	.word	0x00000000
        /*0040*/ 	.short	0x0004
        /*0042*/ 	.short	0x001c
        /*0044*/ 	.byte	0x00, 0xf0, 0x11, 0x00


	//----- nvinfo : EIATTR_KPARAM_INFO
	.align		4
.L_253:
        /*0048*/ 	.byte	0x04, 0x17
        /*004a*/ 	.short	(.L_255 - .L_254)
.L_254:
        /*004c*/ 	.word	0x00000000
        /*0050*/ 	.short	0x0003
        /*0052*/ 	.short	0x0018
        /*0054*/ 	.byte	0x00, 0xf0, 0x11, 0x00


	//----- nvinfo : EIATTR_KPARAM_INFO
	.align		4
.L_255:
        /*0058*/ 	.byte	0x04, 0x17
        /*005a*/ 	.short	(.L_257 - .L_256)
.L_256:
        /*005c*/ 	.word	0x00000000
        /*0060*/ 	.short	0x0002
        /*0062*/ 	.short	0x0010
        /*0064*/ 	.byte	0x00, 0xf5, 0x21, 0x00


	//----- nvinfo : EIATTR_KPARAM_INFO
	.align		4
.L_257:
        /*0068*/ 	.byte	0x04, 0x17
        /*006a*/ 	.short	(.L_259 - .L_258)
.L_258:
        /*006c*/ 	.word	0x00000000
        /*0070*/ 	.short	0x0001
        /*0072*/ 	.short	0x0008
        /*0074*/ 	.byte	0x00, 0xf5, 0x21, 0x00


	//----- nvinfo : EIATTR_KPARAM_INFO
	.align		4
.L_259:
        /*0078*/ 	.byte	0x04, 0x17
        /*007a*/ 	.short	(.L_261 - .L_260)
.L_260:
        /*007c*/ 	.word	0x00000000
        /*0080*/ 	.short	0x0000
        /*0082*/ 	.short	0x0000
        /*0084*/ 	.byte	0x00, 0xf5, 0x21, 0x00


	//----- nvinfo : EIATTR_SPARSE_MMA_MASK
	.align		4
.L_261:
        /*0088*/ 	.byte	0x03, 0x50
        /*008a*/ 	.short	0x0000


	//----- nvinfo : EIATTR_MAXREG_COUNT
	.align		4
        /*008c*/ 	.byte	0x03, 0x1b
        /*008e*/ 	.short	0x00ff


	//----- nvinfo : EIATTR_NUM_BARRIERS
	.align		4
        /*0090*/ 	.byte	0x02, 0x4c
        /*0092*/ 	.byte	0x01
	.zero		1


	//----- nvinfo : EIATTR_MERCURY_ISA_VERSION
	.align		4
        /*0094*/ 	.byte	0x03, 0x5f
        /*0096*/ 	.short	0x0101


	//----- nvinfo : EIATTR_VRC_CTA_INIT_COUNT
	.align		4
        /*0098*/ 	.byte	0x02, 0x4a
	.zero		1
	.zero		1


	//----- nvinfo : EIATTR_EXIT_INSTR_OFFSETS
	.align		4
        /*009c*/ 	.byte	0x04, 0x1c
        /*009e*/ 	.short	(.L_263 - .L_262)


	//   ....[0]....
.L_262:
        /*00a0*/ 	.word	0x00000760


	//   ....[1]....
        /*00a4*/ 	.word	0x00000830


	//----- nvinfo : EIATTR_CRS_STACK_SIZE
	.align		4
.L_263:
        /*00a8*/ 	.byte	0x04, 0x1e
        /*00aa*/ 	.short	(.L_265 - .L_264)
.L_264:
        /*00ac*/ 	.word	0x00000000


	//----- nvinfo : EIATTR_CBANK_PARAM_SIZE
	.align		4
.L_265:
        /*00b0*/ 	.byte	0x03, 0x19
        /*00b2*/ 	.short	0x0038


	//----- nvinfo : EIATTR_PARAM_CBANK
	.align		4
        /*00b4*/ 	.byte	0x04, 0x0a
        /*00b6*/ 	.short	(.L_267 - .L_266)
	.align		4
.L_266:
        /*00b8*/ 	.word	index@(.nv.constant0._ZN3lux4cuda4tfhe27external_product_ntt_kernelEPKmPKlPmjjjmm)
        /*00bc*/ 	.short	0x0380
        /*00be*/ 	.short	0x0038


	//----- nvinfo : EIATTR_SW_WAR
	.align		4
.L_267:
        /*00c0*/ 	.byte	0x04, 0x36
        /*00c2*/ 	.short	(.L_269 - .L_268)
.L_268:
        /*00c4*/ 	.word	0x00000008
.L_269:


//--------------------- .nv.info._ZN3lux4cuda4tfhe18rotate_glwe_kernelEPKmPmjjim --------------------------
	.section	.nv.info._ZN3lux4cuda4tfhe18rotate_glwe_kernelEPKmPmjjim,"",@"SHT_CUDA_INFO"
	.sectionflags	@""
	.align	4


	//----- nvinfo : EIATTR_CUDA_API_VERSION
	.align		4
        /*0000*/ 	.byte	0x04, 0x37
        /*0002*/ 	.short	(.L_271 - .L_270)
.L_270:
        /*0004*/ 	.word	0x00000082


	//----- nvinfo : EIATTR_KPARAM_INFO
	.align		4
.L_271:
        /*0008*/ 	.byte	0x04, 0x17
        /*000a*/ 	.short	(.L_273 - .L_272)
.L_272:
        /*000c*/ 	.word	0x00000000
        /*0010*/ 	.short	0x0005
        /*0012*/ 	.short	0x0020
        /*0014*/ 	.byte	0x00, 0xf0, 0x21, 0x00


	//----- nvinfo : EIATTR_KPARAM_INFO
	.align		4
.L_273:
        /*0018*/ 	.byte	0x04, 0x17
        /*001a*/ 	.short	(.L_275 - .L_274)
.L_274:
        /*001c*/ 	.word	0x00000000
        /*0020*/ 	.short	0x0004
        /*0022*/ 	.short	0x0018
        /*0024*/ 	.byte	0x00, 0xf0, 0x11, 0x00


	//----- nvinfo : EIATTR_KPARAM_INFO
	.align		4
.L_275:
        /*0028*/ 	.byte	0x04, 0x17
        /*002a*/ 	.short	(.L_277 - .L_276)
.L_276:
        /*002c*/ 	.word	0x00000000
        /*0030*/ 	.short	0x0003
        /*0032*/ 	.short	0x0014
        /*0034*/ 	.byte	0x00, 0xf0, 0x11, 0x00


	//----- nvinfo : EIATTR_KPARAM_INFO
	.align		4
.L_277:
        /*0038*/ 	.byte	0x04, 0x17
        /*003a*/ 	.short	(.L_279 - .L_278)
.L_278:
        /*003c*/ 	.word	0x00000000
        /*0040*/ 	.short	0x0002
        /*0042*/ 	.short	0x0010
        /*0044*/ 	.byte	0x00, 0xf0, 0x11, 0x00


	//----- nvinfo : EIATTR_KPARAM_INFO
	.align		4
.L_279:
        /*0048*/ 	.byte	0x04, 0x17
        /*004a*/ 	.short	(.L_281 - .L_280)
.L_280:
        /*004c*/ 	.word	0x00000000
        /*0050*/ 	.short	0x0001
        /*0052*/ 	.short	0x0008
        /*0054*/ 	.byte	0x00, 0xf5, 0x21, 0x00


	//----- nvinfo : EIATTR_KPARAM_INFO
	.align		4
.L_281:
        /*0058*/ 	.byte	0x04, 0x17
        /*005a*/ 	.short	(.L_283 - .L_282)
.L_282:
        /*005c*/ 	.word	0x00000000
        /*0060*/ 	.short	0x0000
        /*0062*/ 	.short	0x0000
        /*0064*/ 	.byte	0x00, 0xf5, 0x21, 0x00


	//----- nvinfo : EIATTR_SPARSE_MMA_MASK
	.align		4
.L_283:
        /*0068*/ 	.byte	0x03, 0x50
        /*006a*/ 	.short	0x0000


	//----- nvinfo : EIATTR_MAXREG_COUNT
	.align		4
        /*006c*/ 	.byte	0x03, 0x1b
        /*006e*/ 	.short	0x00ff


	//----- nvinfo : EIATTR_MERCURY_ISA_VERSION
	.align		4
        /*0070*/ 	.byte	0x03, 0x5f
        /*0072*/ 	.short	0x0101


	//----- nvinfo : EIATTR_VRC_CTA_INIT_COUNT
	.align		4
        /*0074*/ 	.byte	0x02, 0x4a
	.zero		1
	.zero		1


	//----- nvinfo : EIATTR_EXIT_INSTR_OFFSETS
	.align		4
        /*0078*/ 	.byte	0x04, 0x1c
        /*007a*/ 	.short	(.L_285 - .L_284)


	//   ....[0]....
.L_284:
        /*007c*/ 	.word	0x00000090


	//   ....[1]....
        /*0080*/ 	.word	0x000004e0


	//----- nvinfo : EIATTR_CBANK_PARAM_SIZE
	.align		4
.L_285:
        /*0084*/ 	.byte	0x03, 0x19
        /*0086*/ 	.short	0x0028


	//----- nvinfo : EIATTR_PARAM_CBANK
	.align		4
        /*0088*/ 	.byte	0x04, 0x0a
        /*008a*/ 	.short	(.L_287 - .L_286)
	.align		4
.L_286:
        /*008c*/ 	.word	index@(.nv.constant0._ZN3lux4cuda4tfhe18rotate_glwe_kernelEPKmPmjjim)
        /*0090*/ 	.short	0x0380
        /*0092*/ 	.short	0x0028


	//----- nvinfo : EIATTR_SW_WAR
	.align		4
.L_287:
        /*0094*/ 	.byte	0x04, 0x36
        /*0096*/ 	.short	(.L_289 - .L_288)
.L_288:
        /*0098*/ 	.word	0x00000008
.L_289:


//--------------------- .nv.info._ZN3lux4cuda4tfhe24rotate_polynomial_kernelEPKmPmjim --------------------------
	.section	.nv.info._ZN3lux4cuda4tfhe24rotate_polynomial_kernelEPKmPmjim,"",@"SHT_CUDA_INFO"
	.sectionflags	@""
	.align	4


	//----- nvinfo : EIATTR_CUDA_API_VERSION
	.align		4
        /*0000*/ 	.byte	0x04, 0x37
        /*0002*/ 	.short	(.L_291 - .L_290)
.L_290:
        /*0004*/ 	.word	0x00000082


	//----- nvinfo : EIATTR_KPARAM_INFO
	.align		4
.L_291:
        /*0008*/ 	.byte	0x04, 0x17
        /*000a*/ 	.short	(.L_293 - .L_292)
.L_292:
        /*000c*/ 	.word	0x00000000
        /*0010*/ 	.short	0x0004
        /*0012*/ 	.short	0x0018
        /*0014*/ 	.byte	0x00, 0xf0, 0x21, 0x00


	//----- nvinfo : EIATTR_KPARAM_INFO
	.align		4
.L_293:
        /*0018*/ 	.byte	0x04, 0x17
        /*001a*/ 	.short	(.L_295 - .L_294)
.L_294:
        /*001c*/ 	.word	0x00000000
        /*0020*/ 	.short	0x0003
        /*0022*/ 	.short	0x0014
        /*0024*/ 	.byte	0x00, 0xf0, 0x11, 0x00


	//----- nvinfo : EIATTR_KPARAM_INFO
	.align		4
.L_295:
        /*0028*/ 	.byte	0x04, 0x17
        /*002a*/ 	.short	(.L_297 - .L_296)
.L_296:
        /*002c*/ 	.word	0x00000000
        /*0030*/ 	.short	0x0002
        /*0032*/ 	.short	0x0010
        /*0034*/ 	.byte	0x00, 0xf0, 0x11, 0x00


	//----- nvinfo : EIATTR_KPARAM_INFO
	.align		4
.L_297:
        /*0038*/ 	.byte	0x04, 0x17
        /*003a*/ 	.short	(.L_299 - .L_298)
.L_298:
        /*003c*/ 	.word	0x00000000
        /*0040*/ 	.short	0x0001
        /*0042*/ 	.short	0x0008
        /*0044*/ 	.byte	0x00, 0xf5, 0x21, 0x00


	//----- nvinfo : EIATTR_KPARAM_INFO
	.align		4
.L_299:
        /*0048*/ 	.byte	0x04, 0x17
        /*004a*/ 	.short	(.L_301 - .L_300)
.L_300:
        /*004c*/ 	.word	0x00000000
        /*0050*/ 	.short	0x0000
        /*0052*/ 	.short	0x0000
        /*0054*/ 	.byte	0x00, 0xf5, 0x21, 0x00


	//----- nvinfo : EIATTR_SPARSE_MMA_MASK
	.align		4
.L_301:
        /*0058*/ 	.byte	0x03, 0x50
        /*005a*/ 	.short	0x0000


	//----- nvinfo : EIATTR_MAXREG_COUNT
	.align		4
        /*005c*/ 	.byte	0x03, 0x1b
        /*005e*/ 	.short	0x00ff


	//----- nvinfo : EIATTR_MERCURY_ISA_VERSION
	.align		4
        /*0060*/ 	.byte	0x03, 0x5f
        /*0062*/ 	.short	0x0101


	//----- nvinfo : EIATTR_VRC_CTA_INIT_COUNT
	.align		4
        /*0064*/ 	.byte	0x02, 0x4a
	.zero		1
	.zero		1


	//----- nvinfo : EIATTR_EXIT_INSTR_OFFSETS
	.align		4
        /*0068*/ 	.byte	0x04, 0x1c
        /*006a*/ 	.short	(.L_303 - .L_302)


	//   ....[0]....
.L_302:
        /*006c*/ 	.word	0x00000070


	//   ....[1]....
        /*0070*/ 	.word	0x000004b0


	//----- nvinfo : EIATTR_CBANK_PARAM_SIZE
	.align		4
.L_303:
        /*0074*/ 	.byte	0x03, 0x19
        /*0076*/ 	.short	0x0020


	//----- nvinfo : EIATTR_PARAM_CBANK
	.align		4
        /*0078*/ 	.byte	0x04, 0x0a
        /*007a*/ 	.short	(.L_305 - .L_304)
	.align		4
.L_304:
        /*007c*/ 	.word	index@(.nv.constant0._ZN3lux4cuda4tfhe24rotate_polynomial_kernelEPKmPmjim)
        /*0080*/ 	.short	0x0380
        /*0082*/ 	.short	0x0020


	//----- nvinfo : EIATTR_SW_WAR
	.align		4
.L_305:
        /*0084*/ 	.byte	0x04, 0x36
        /*0086*/ 	.short	(.L_307 - .L_306)
.L_306:
        /*0088*/ 	.word	0x00000008
.L_307:


//--------------------- .nv.info._ZN3lux4cuda4tfhe21decompose_glwe_kernelEPKmPljjjj --------------------------
	.section	.nv.info._ZN3lux4cuda4tfhe21decompose_glwe_kernelEPKmPljjjj,"",@"SHT_CUDA_INFO"
	.sectionflags	@""
	.align	4


	//----- nvinfo : EIATTR_CUDA_API_VERSION
	.align		4
        /*0000*/ 	.byte	0x04, 0x37
        /*0002*/ 	.short	(.L_309 - .L_308)
.L_308:
        /*0004*/ 	.word	0x00000082


	//----- nvinfo : EIATTR_KPARAM_INFO
	.align		4
.L_309:
        /*0008*/ 	.byte	0x04, 0x17
        /*000a*/ 	.short	(.L_311 - .L_310)
.L_310:
        /*000c*/ 	.word	0x00000000
        /*0010*/ 	.short	0x0005
        /*0012*/ 	.short	0x001c
        /*0014*/ 	.byte	0x00, 0xf0, 0x11, 0x00


	//----- nvinfo : EIATTR_KPARAM_INFO
	.align		4
.L_311:
        /*0018*/ 	.byte	0x04, 0x17
        /*001a*/ 	.short	(.L_313 - .L_312)
.L_312:
        /*001c*/ 	.word	0x00000000
        /*0020*/ 	.short	0x0004
        /*0022*/ 	.short	0x0018
        /*0024*/ 	.byte	0x00, 0xf0, 0x11, 0x00


	//----- nvinfo : EIATTR_KPARAM_INFO
	.align		4
.L_313:
        /*0028*/ 	.byte	0x04, 0x17
        /*002a*/ 	.short	(.L_315 - .L_314)
.L_314:
        /*002c*/ 	.word	0x00000000
        /*0030*/ 	.short	0x0003
        /*0032*/ 	.short	0x0014
        /*0034*/ 	.byte	0x00, 0xf0, 0x11, 0x00


	//----- nvinfo : EIATTR_KPARAM_INFO
	.align		4
.L_315:
        /*0038*/ 	.byte	0x04, 0x17
        /*003a*/ 	.short	(.L_317 - .L_316)
.L_316:
        /*003c*/ 	.word	0x00000000
        /*0040*/ 	.short	0x0002
        /*0042*/ 	.short	0x0010
        /*0044*/ 	.byte	0x00, 0xf0, 0x11, 0x00


	//----- nvinfo : EIATTR_KPARAM_INFO
	.align		4
.L_317:
        /*0048*/ 	.byte	0x04, 0x17
        /*004a*/ 	.short	(.L_319 - .L_318)
.L_318:
        /*004c*/ 	.word	0x00000000
        /*0050*/ 	.short	0x0001
        /*0052*/ 	.short	0x0008
        /*0054*/ 	.byte	0x00, 0xf5, 0x21, 0x00


	//----- nvinfo : EIATTR_KPARAM_INFO
	.align		4
.L_319:
        /*0058*/ 	.byte	0x04, 0x17
        /*005a*/ 	.short	(.L_321 - .L_320)
.L_320:
        /*005c*/ 	.word	0x00000000
        /*0060*/ 	.short	0x0000
        /*0062*/ 	.short	0x0000
        /*0064*/ 	.byte	0x00, 0xf5, 0x21, 0x00


	//----- nvinfo : EIATTR_SPARSE_MMA_MASK
	.align		4
.L_321:
        /*0068*/ 	.byte	0x03, 0x50
        /*006a*/ 	.short	0x0000


	//----- nvinfo : EIATTR_MAXREG_COUNT
	.align		4
        /*006c*/ 	.byte	0x03, 0x1b
        /*006e*/ 	.short	0x00ff


	//----- nvinfo : EIATTR_MERCURY_ISA_VERSION
	.align		4
        /*0070*/ 	.byte	0x03, 0x5f
        /*0072*/ 	.short	0x0101


	//----- nvinfo : EIATTR_VRC_CTA_INIT_COUNT
	.align		4
        /*0074*/ 	.byte	0x02, 0x4a
	.zero		1
	.zero		1


	//----- nvinfo : EIATTR_EXIT_INSTR_OFFSETS
	.align		4
        /*0078*/ 	.byte	0x04, 0x1c
        /*007a*/ 	.short	(.L_323 - .L_322)


	//   ....[0]....
.L_322:
        /*007c*/ 	.word	0x000000b0


	//   ....[1]....
        /*0080*/ 	.word	0x00000100


	//   ....[2]....
        /*0084*/ 	.word	0x00000710


	//   ....[3]....
        /*0088*/ 	.word	0x00000950


	//   ....[4]....
        /*008c*/ 	.word	0x00000a60


	//----- nvinfo : EIATTR_CBANK_PARAM_SIZE
	.align		4
.L_323:
        /*0090*/ 	.byte	0x03, 0x19
        /*0092*/ 	.short	0x0020


	//----- nvinfo : EIATTR_PARAM_CBANK
	.align		4
        /*0094*/ 	.byte	0x04, 0x0a
        /*0096*/ 	.short	(.L_325 - .L_324)
	.align		4
.L_324:
        /*0098*/ 	.word	index@(.nv.constant0._ZN3lux4cuda4tfhe21decompose_glwe_kernelEPKmPljjjj)
        /*009c*/ 	.short	0x0380
        /*009e*/ 	.short	0x0020


	//----- nvinfo : EIATTR_SW_WAR
	.align		4
.L_325:
        /*00a0*/ 	.byte	0x04, 0x36
        /*00a2*/ 	.short	(.L_327 - .L_326)
.L_326:
        /*00a4*/ 	.word	0x00000008
.L_327:


//--------------------- .nv.callgraph             --------------------------
	.section	.nv.callgraph,"",@"SHT_CUDA_CALLGRAPH"
	.align	4
	.sectionentsize	8
	.align		4
        /*0000*/ 	.word	0x00000000
	.align		4
        /*0004*/ 	.word	0xffffffff
	.align		4
        /*0008*/ 	.word	0x00000000
	.align		4
        /*000c*/ 	.word	0xfffffffe
	.align		4
        /*0010*/ 	.word	0x00000000
	.align		4
        /*0014*/ 	.word	0xfffffffd
	.align		4
        /*0018*/ 	.word	0x00000000
	.align		4
        /*001c*/ 	.word	0xfffffffc


//--------------------- .nv.constant3             --------------------------
	.section	.nv.constant3,"a",@progbits
	.align	8
.nv.constant3:
	.type		_ZN3lux4cuda4tfhe8d_paramsE,@object
	.size		_ZN3lux4cuda4tfhe8d_paramsE,(_ZN3lux4cuda4tfhe3d_qE - _ZN3lux4cuda4tfhe8d_paramsE)
_ZN3lux4cuda4tfhe8d_paramsE:
	.zero		32
	.type		_ZN3lux4cuda4tfhe3d_qE,@object
	.size		_ZN3lux4cuda4tfhe3d_qE,(_ZN3lux4cuda4tfhe7d_q_invE - _ZN3lux4cuda4tfhe3d_qE)
_ZN3lux4cuda4tfhe3d_qE:
	.zero		8
	.type		_ZN3lux4cuda4tfhe7d_q_invE,@object
	.size		_ZN3lux4cuda4tfhe7d_q_invE,(_ZN3lux4cuda4tfhe4d_bgE - _ZN3lux4cuda4tfhe7d_q_invE)
_ZN3lux4cuda4tfhe7d_q_invE:
	.zero		8
	.type		_ZN3lux4cuda4tfhe4d_bgE,@object
	.size		_ZN3lux4cuda4tfhe4d_bgE,(_ZN3lux4cuda4tfhe9d_half_bgE - _ZN3lux4cuda4tfhe4d_bgE)
_ZN3lux4cuda4tfhe4d_bgE:
	.zero		8
	.type		_ZN3lux4cuda4tfhe9d_half_bgE,@object
	.size		_ZN3lux4cuda4tfhe9d_half_bgE,(_ZN3lux4cuda4tfhe9d_bg_maskE - _ZN3lux4cuda4tfhe9d_half_bgE)
_ZN3lux4cuda4tfhe9d_half_bgE:
	.zero		8
	.type		_ZN3lux4cuda4tfhe9d_bg_maskE,@object
	.size		_ZN3lux4cuda4tfhe9d_bg_maskE,(.L_5 - _ZN3lux4cuda4tfhe9d_bg_maskE)
_ZN3lux4cuda4tfhe9d_bg_maskE:
	.zero		8
.L_5:


//--------------------- .text._ZN3lux4cuda4tfhe29programmable_bootstrap_kernelEPKmPmS3_S3_jjjjmm --------------------------
	.section	.text._ZN3lux4cuda4tfhe29programmable_bootstrap_kernelEPKmPmS3_S3_jjjjmm,"ax",@progbits
	.align	128
        .global         _ZN3lux4cuda4tfhe29programmable_bootstrap_kernelEPKmPmS3_S3_jjjjmm
        .type           _ZN3lux4cuda4tfhe29programmable_bootstrap_kernelEPKmPmS3_S3_jjjjmm,@function
        .size           _ZN3lux4cuda4tfhe29programmable_bootstrap_kernelEPKmPmS3_S3_jjjjmm,(.L_x_73 - _ZN3lux4cuda4tfhe29programmable_bootstrap_kernelEPKmPmS3_S3_jjjjmm)
        .other          _ZN3lux4cuda4tfhe29programmable_bootstrap_kernelEPKmPmS3_S3_jjjjmm,@"STO_CUDA_ENTRY STV_DEFAULT"
_ZN3lux4cuda4tfhe29programmable_bootstrap_kernelEPKmPmS3_S3_jjjjmm:
.text._ZN3lux4cuda4tfhe29programmable_bootstrap_kernelEPKmPmS3_S3_jjjjmm:
[----:B------:R-:W-:Y:S08]  /*0000*/  LDC R1, c[0x0][0x37c] ;  /* 0x0000df00ff017b82 */ /* 0x000ff00000000800 */
[----:B------:R-:W0:Y:S01]  /*0010*/  LDC.64 R6, c[0x0][0x380] ;  /* 0x0000e000ff067b82 */ /* 0x000e220000000a00 */
[----:B------:R-:W1:Y:S07]  /*0020*/  LDCU.64 UR6, c[0x0][0x358] ;  /* 0x00006b00ff0677ac */ /* 0x000e6e0008000a00 */
[----:B------:R-:W0:Y:S08]  /*0030*/  LDC.64 R12, c[0x0][0x3a0] ;  /* 0x0000e800ff0c7b82 */ /* 0x000e300000000a00 */
[----:B------:R-:W2:Y:S01]  /*0040*/  LDC.64 R4, c[0x0][0x3b0] ;  /* 0x0000ec00ff047b82 */ /* 0x000ea20000000a00 */
[----:B0-----:R-:W-:-:S06]  /*0050*/  IMAD.WIDE.U32 R6, R12, 0x8, R6 ;  /* 0x000000080c067825 */ /* 0x001fcc00078e0006 */
[----:B-1----:R-:W3:Y:S01]  /*0060*/  LDG.E.64.CONSTANT R6, desc[UR6][R6.64] ;  /* 0x0000000606067981 */ /* 0x002ee2000c1e9b00 */
[--C-:B--2---:R-:W-:Y:S02]  /*0070*/  SHF.R.U64 R9, R4, 0x1, R5.reuse ;  /* 0x0000000104097819 */ /* 0x104fe40000001205 */
[----:B------:R-:W-:Y:S01]  /*0080*/  SHF.R.U32.HI R11, RZ, 0x1, R5 ;  /* 0x00000001ff0b7819 */ /* 0x000fe20000011605 */
[----:B---3--:R-:W-:-:S04]  /*0090*/  IMAD.WIDE.U32 R2, R6, R13, RZ ;  /* 0x0000000d06027225 */ /* 0x008fc800078e00ff */
[----:B------:R-:W-:Y:S01]  /*00a0*/  IMAD R0, R7, R13, R3 ;  /* 0x0000000d07007224 */ /* 0x000fe200078e0203 */
[----:B------:R-:W-:-:S04]  /*00b0*/  LEA R3, P0, R2, R9, 0x1 ;  /* 0x0000000902037211 */ /* 0x000fc800078008ff */
[----:B------:R-:W-:-:S04]  /*00c0*/  LEA.HI.X R0, R2, R11, R0, 0x1, P0 ;  /* 0x0000000b02007211 */ /* 0x000fc800000f0c00 */
[----:B------:R-:W-:-:S04]  /*00d0*/  LOP3.LUT R5, R0, R5, RZ, 0xfc, !PT ;  /* 0x0000000500057212 */ /* 0x000fc800078efcff */
[----:B------:R-:W-:-:S13]  /*00e0*/  ISETP.NE.U32.AND P0, PT, R5, RZ, PT ;  /* 0x000000ff0500720c */ /* 0x000fda0003f05070 */
[----:B------:R-:W-:Y:S05]  /*00f0*/  @P0 BRA `(.L_x_0) ;  /* 0x0000000000500947 */ /* 0x000fea0003800000 */
[----:B------:R-:W0:Y:S01]  /*0100*/  I2F.U32.RP R0, R4 ;  /* 0x0000000400007306 */ /* 0x000e220000209000 */
[----:B------:R-:W-:-:S07]  /*0110*/  ISETP.NE.U32.AND P2, PT, R4, RZ, PT ;  /* 0x000000ff0400720c */ /* 0x000fce0003f45070 */
[----:B0-----:R-:W0:Y:S02]  /*0120*/  MUFU.RCP R0, R0 ;  /* 0x0000000000007308 */ /* 0x001e240000001000 */
[----:B0-----:R-:W-:-:S06]  /*0130*/  VIADD R6, R0, 0xffffffe ;  /* 0x0ffffffe00067836 */ /* 0x001fcc0000000000 */
[----:B------:R0:W1:Y:S02]  /*0140*/  F2I.FTZ.U32.TRUNC.NTZ R7, R6 ;  /* 0x0000000600077305 */ /* 0x000064000021f000 */
[----:B0-----:R-:W-:Y:S02]  /*0150*/  IMAD.MOV.U32 R6, RZ, RZ, RZ ;  /* 0x000000ffff067224 */ /* 0x001fe400078e00ff */
[----:B-1----:R-:W-:-:S04]  /*0160*/  IMAD.MOV R5, RZ, RZ, -R7 ;  /* 0x000000ffff057224 */ /* 0x002fc800078e0a07 */
[----:B------:R-:W-:-:S04]  /*0170*/  IMAD R5, R5, R4, RZ ;  /* 0x0000000405057224 */ /* 0x000fc800078e02ff */
[----:B------:R-:W-:-:S06]  /*0180*/  IMAD.HI.U32 R2, R7, R5, R6 ;  /* 0x0000000507027227 */ /* 0x000fcc00078e0006 */
[----:B------:R-:W-:-:S04]  /*0190*/  IMAD.HI.U32 R2, R2, R3, RZ ;  /* 0x0000000302027227 */ /* 0x000fc800078e00ff */
[----:B------:R-:W-:-:S04]  /*01a0*/  IMAD.MOV R5, RZ, RZ, -R2 ;  /* 0x000000ffff057224 */ /* 0x000fc800078e0a02 */
[----:B------:R-:W-:-:S05]  /*01b0*/  IMAD R3, R4, R5, R3 ;  /* 0x0000000504037224 */ /* 0x000fca00078e0203 */
[----:B------:R-:W-:-:S13]  /*01c0*/  ISETP.GE.U32.AND P0, PT, R3, R4, PT ;  /* 0x000000040300720c */ /* 0x000fda0003f06070 */
[----:B------:R-:W-:Y:S01]  /*01d0*/  @P0 IMAD.IADD R3, R3, 0x1, -R4 ;  /* 0x0000000103030824 */ /* 0x000fe200078e0a04 */
[----:B------:R-:W-:-:S04]  /*01e0*/  @P0 IADD3 R2, PT, PT, R2, 0x1, RZ ;  /* 0x0000000102020810 */ /* 0x000fc80007ffe0ff */
[----:B------:R-:W-:-:S13]  /*01f0*/  ISETP.GE.U32.AND P1, PT, R3, R4, PT ;  /* 0x000000040300720c */ /* 0x000fda0003f26070 */
[----:B------:R-:W-:Y:S01]  /*0200*/  @P1 VIADD R2, R2, 0x1 ;  /* 0x0000000102021836 */ /* 0x000fe20000000000 */
[----:B------:R-:W-:-:S05]  /*0210*/  @!P2 LOP3.LUT R2, RZ, R4, RZ, 0x33, !PT ;  /* 0x00000004ff02a212 */ /* 0x000fca00078e33ff */
[----:B------:R-:W-:Y:S01]  /*0220*/  IMAD.MOV.U32 R3, RZ, RZ, R2 ;  /* 0x000000ffff037224 */ /* 0x000fe200078e0002 */
[----:B------:R-:W-:Y:S06]  /*0230*/  BRA `(.L_x_1) ;  /* 0x00000000000c7947 */ /* 0x000fec0003800000 */
.L_x_0:
[----:B------:R-:W-:-:S07]  /*0240*/  MOV R2, 0x260 ;  /* 0x0000026000027802 */ /* 0x000fce0000000f00 */
[----:B------:R-:W-:Y:S05]  /*0250*/  CALL.REL.NOINC `($__internal_0_$__cuda_sm20_div_u64) ;  /* 0x00000008003c7944 */ /* 0x000fea0003c00000 */
[----:B------:R-:W-:-:S07]  /*0260*/  IMAD.MOV.U32 R3, RZ, RZ, R0 ;  /* 0x000000ffff037224 */ /* 0x000fce00078e0000 */
.L_x_1:
[----:B------:R-:W0:Y:S01]  /*0270*/  LDC R2, c[0x0][0x3a4] ;  /* 0x0000e900ff027b82 */ /* 0x000e220000000800 */
[----:B------:R-:W-:Y:S01]  /*0280*/  IABS R10, R3 ;  /* 0x00000003000a7213 */ /* 0x000fe20000000000 */
[----:B------:R-:W1:Y:S01]  /*0290*/  LDCU UR5, c[0x0][0x360] ;  /* 0x00006c00ff0577ac */ /* 0x000e620008000800 */
[----:B------:R-:W-:Y:S01]  /*02a0*/  ISETP.GE.AND P1, PT, R3, RZ, PT ;  /* 0x000000ff0300720c */ /* 0x000fe20003f26270 */
[----:B------:R-:W-:Y:S01]  /*02b0*/  UMOV UR4, URZ ;  /* 0x000000ff00047c82 */ /* 0x000fe20008000000 */
[----:B0-----:R-:W-:-:S05]  /*02c0*/  IMAD.SHL.U32 R0, R2, 0x2, RZ ;  /* 0x0000000202007824 */ /* 0x001fca00078e00ff */
[-C--:B------:R-:W-:Y:S02]  /*02d0*/  IABS R7, R0.reuse ;  /* 0x0000000000077213 */ /* 0x080fe40000000000 */
[----:B------:R-:W-:Y:S02]  /*02e0*/  IABS R11, R0 ;  /* 0x00000000000b7213 */ /* 0x000fe40000000000 */
[----:B------:R-:W0:Y:S08]  /*02f0*/  I2F.RP R6, R7 ;  /* 0x0000000700067306 */ /* 0x000e300000209400 */
[----:B0-----:R-:W0:Y:S02]  /*0300*/  MUFU.RCP R6, R6 ;  /* 0x0000000600067308 */ /* 0x001e240000001000 */
[----:B0-----:R-:W-:-:S06]  /*0310*/  IADD3 R4, PT, PT, R6, 0xffffffe, RZ ;  /* 0x0ffffffe06047810 */ /* 0x001fcc0007ffe0ff */
[----:B------:R-:W0:Y:S08]  /*0320*/  I2F.U32.RP R6, R0 ;  /* 0x0000000000067306 */ /* 0x000e300000209000 */
[----:B------:R2:W3:Y:S08]  /*0330*/  F2I.FTZ.U32.TRUNC.NTZ R5, R4 ;  /* 0x0000000400057305 */ /* 0x0004f0000021f000 */
[----:B0-----:R-:W0:Y:S01]  /*0340*/  MUFU.RCP R6, R6 ;  /* 0x0000000600067308 */ /* 0x001e220000001000 */
[----:B--2---:R-:W-:-:S02]  /*0350*/  IMAD.MOV.U32 R4, RZ, RZ, RZ ;  /* 0x000000ffff047224 */ /* 0x004fc400078e00ff */
[----:B---3--:R-:W-:-:S04]  /*0360*/  IMAD.MOV R8, RZ, RZ, -R5 ;  /* 0x000000ffff087224 */ /* 0x008fc800078e0a05 */
[----:B------:R-:W-:Y:S02]  /*0370*/  IMAD R9, R8, R7, RZ ;  /* 0x0000000708097224 */ /* 0x000fe400078e02ff */
[----:B------:R-:W-:Y:S02]  /*0380*/  IMAD.MOV.U32 R8, RZ, RZ, R10 ;  /* 0x000000ffff087224 */ /* 0x000fe400078e000a */
[----:B------:R-:W-:-:S04]  /*0390*/  IMAD.HI.U32 R5, R5, R9, R4 ;  /* 0x0000000905057227 */ /* 0x000fc800078e0004 */
[----:B------:R-:W-:Y:S02]  /*03a0*/  IMAD.MOV R4, RZ, RZ, -R11 ;  /* 0x000000ffff047224 */ /* 0x000fe400078e0a0b */
[----:B------:R-:W-:-:S04]  /*03b0*/  IMAD.HI.U32 R5, R5, R8, RZ ;  /* 0x0000000805057227 */ /* 0x000fc800078e00ff */
[----:B------:R-:W-:Y:S02]  /*03c0*/  IMAD R4, R5, R4, R8 ;  /* 0x0000000405047224 */ /* 0x000fe400078e0208 */
[----:B0-----:R-:W-:Y:S01]  /*03d0*/  VIADD R5, R6, 0xffffffe ;  /* 0x0ffffffe06057836 */ /* 0x001fe20000000000 */
[----:B------:R-:W-:Y:S01]  /*03e0*/  MOV R6, 0x1 ;  /* 0x0000000100067802 */ /* 0x000fe20000000f00 */
[----:B------:R-:W-:Y:S01]  /*03f0*/  IMAD.MOV R9, RZ, RZ, -R0 ;  /* 0x000000ffff097224 */ /* 0x000fe200078e0a00 */
[----:B------:R-:W-:-:S03]  /*0400*/  ISETP.GT.U32.AND P0, PT, R7, R4, PT ;  /* 0x000000040700720c */ /* 0x000fc60003f04070 */
[----:B------:R-:W0:Y:S10]  /*0410*/  F2I.FTZ.U32.TRUNC.NTZ R5, R5 ;  /* 0x0000000500057305 */ /* 0x000e34000021f000 */
[----:B------:R-:W-:-:S04]  /*0420*/  @!P0 IADD3 R4, PT, PT, R4, -R7, RZ ;  /* 0x8000000704048210 */ /* 0x000fc80007ffe0ff */
[----:B------:R-:W-:Y:S01]  /*0430*/  ISETP.GT.U32.AND P0, PT, R7, R4, PT ;  /* 0x000000040700720c */ /* 0x000fe20003f04070 */
[----:B0-----:R-:W-:-:S12]  /*0440*/  IMAD R9, R9, R5, RZ ;  /* 0x0000000509097224 */ /* 0x001fd800078e02ff */
[----:B------:R-:W-:Y:S01]  /*0450*/  @!P0 IMAD.IADD R4, R4, 0x1, -R7 ;  /* 0x0000000104048824 */ /* 0x000fe200078e0a07 */
[C---:B------:R-:W-:Y:S02]  /*0460*/  ISETP.NE.AND P0, PT, R0.reuse, RZ, PT ;  /* 0x000000ff0000720c */ /* 0x040fe40003f05270 */
[----:B------:R-:W-:Y:S01]  /*0470*/  LOP3.LUT R7, RZ, R0, RZ, 0x33, !PT ;  /* 0x00000000ff077212 */ /* 0x000fe200078e33ff */
[----:B------:R-:W-:Y:S01]  /*0480*/  @!P1 IMAD.MOV R4, RZ, RZ, -R4 ;  /* 0x000000ffff049224 */ /* 0x000fe200078e0a04 */
[----:B------:R-:W-:-:S04]  /*0490*/  ISETP.NE.U32.AND P1, PT, R0, RZ, PT ;  /* 0x000000ff0000720c */ /* 0x000fc80003f25070 */
[----:B------:R-:W-:Y:S01]  /*04a0*/  SEL R3, R7, R4, !P0 ;  /* 0x0000000407037207 */ /* 0x000fe20004000000 */
[----:B------:R-:W-:-:S04]  /*04b0*/  HFMA2 R4, -RZ, RZ, 0, 0 ;  /* 0x00000000ff047431 */ /* 0x000fc800000001ff */
[----:B------:R-:W-:Y:S02]  /*04c0*/  IMAD.IADD R3, R0, 0x1, -R3 ;  /* 0x0000000100037824 */ /* 0x000fe400078e0a03 */
[----:B------:R-:W-:Y:S02]  /*04d0*/  IMAD.HI.U32 R4, R5, R9, R4 ;  /* 0x0000000905047227 */ /* 0x000fe400078e0004 */
[----:B------:R-:W0:Y:S04]  /*04e0*/  LDC R9, c[0x0][0x3a8] ;  /* 0x0000ea00ff097b82 */ /* 0x000e280000000800 */
[----:B------:R-:W-:-:S04]  /*04f0*/  IMAD.HI.U32 R4, R4, R3, RZ ;  /* 0x0000000304047227 */ /* 0x000fc800078e00ff */
[----:B------:R-:W-:-:S04]  /*0500*/  IMAD.MOV R4, RZ, RZ, -R4 ;  /* 0x000000ffff047224 */ /* 0x000fc800078e0a04 */
[----:B------:R-:W-:Y:S02]  /*0510*/  IMAD R5, R0, R4, R3 ;  /* 0x0000000400057224 */ /* 0x000fe400078e0203 */
[----:B------:R-:W2:Y:S03]  /*0520*/  S2R R3, SR_TID.X ;  /* 0x0000000000037919 */ /* 0x000ea60000002100 */
[----:B------:R-:W-:Y:S01]  /*0530*/  ISETP.GE.U32.AND P0, PT, R5, R0, PT ;  /* 0x000000000500720c */ /* 0x000fe20003f06070 */
[----:B0-----:R-:W-:Y:S01]  /*0540*/  IMAD R2, R2, R9, RZ ;  /* 0x0000000902027224 */ /* 0x001fe200078e02ff */
[----:B------:R-:W-:-:S11]  /*0550*/  VIADDMNMX.U32 R6, R9, R6, 0x1, !PT ;  /* 0x0000000109067446 */ /* 0x000fd60007800006 */
[----:B------:R-:W-:-:S05]  /*0560*/  @P0 IMAD.IADD R5, R5, 0x1, -R0 ;  /* 0x0000000105050824 */ /* 0x000fca00078e0a00 */
[----:B------:R-:W-:-:S13]  /*0570*/  ISETP.GE.U32.AND P0, PT, R5, R0, PT ;  /* 0x000000000500720c */ /* 0x000fda0003f06070 */
[----:B------:R-:W-:-:S05]  /*0580*/  @P0 IMAD.IADD R5, R5, 0x1, -R0 ;  /* 0x0000000105050824 */ /* 0x000fca00078e0a00 */
[----:B-12---:R-:W-:-:S07]  /*0590*/  SEL R7, R7, R5, !P1 ;  /* 0x0000000507077207 */ /* 0x006fce0004800000 */
.L_x_8:
[----:B0-----:R-:W0:Y:S01]  /*05a0*/  LDC R0, c[0x0][0x3a4] ;  /* 0x0000e900ff007b82 */ /* 0x001e220000000800 */
[----:B------:R-:W1:Y:S01]  /*05b0*/  LDCU.64 UR10, c[0x0][0x3b0] ;  /* 0x00007600ff0a77ac */ /* 0x000e620008000a00 */
[----:B------:R-:W-:Y:S01]  /*05c0*/  BSSY.RECONVERGENT B0, `(.L_x_2) ;  /* 0x0000031000007945 */ /* 0x000fe20003800200 */
[----:B0-----:R-:W-:-:S13]  /*05d0*/  ISETP.GE.U32.AND P2, PT, R3, R0, PT ;  /* 0x000000000300720c */ /* 0x001fda0003f46070 */
[----:B-1----:R-:W-:Y:S05]  /*05e0*/  @P2 BRA `(.L_x_3) ;  /* 0x0000000000b82947 */ /* 0x002fea0003800000 */
[----:B------:R-:W0:Y:S02]  /*05f0*/  LDCU UR8, c[0x0][0x3a8] ;  /* 0x00007500ff0877ac */ /* 0x000e240008000800 */
[----:B0-----:R-:W-:-:S09]  /*0600*/  UISETP.GE.U32.AND UP0, UPT, UR4, UR8, UPT ;  /* 0x000000080400728c */ /* 0x001fd2000bf06070 */
[----:B------:R-:W-:Y:S05]  /*0610*/  BRA.U UP0, `(.L_x_4) ;  /* 0x0000000100347547 */ /* 0x000fea000b800000 */
[----:B------:R-:W0:Y:S01]  /*0620*/  S2R R9, SR_CgaCtaId ;  /* 0x0000000000097919 */ /* 0x000e220000008800 */
[----:B------:R-:W-:Y:S01]  /*0630*/  MOV R4, 0x400 ;  /* 0x0000040000047802 */ /* 0x000fe20000000f00 */
[----:B------:R-:W-:Y:S01]  /*0640*/  BSSY.RECONVERGENT B1, `(.L_x_5) ;  /* 0x0000009000017945 */ /* 0x000fe20003800200 */
[----:B------:R-:W-:Y:S02]  /*0650*/  IMAD.MOV.U32 R5, RZ, RZ, R3 ;  /* 0x000000ffff057224 */ /* 0x000fe400078e0003 */
[----:B0-----:R-:W-:-:S07]  /*0660*/  LEA R9, R9, R4, 0x18 ;  /* 0x0000000409097211 */ /* 0x001fce00078ec0ff */
.L_x_6:
[----:B------:R-:W-:Y:S02]  /*0670*/  IMAD R4, R0, UR4, R5 ;  /* 0x0000000400047c24 */ /* 0x000fe4000f8e0205 */
[----:B------:R-:W-:Y:S02]  /*0680*/  VIADD R5, R5, UR5 ;  /* 0x0000000505057c36 */ /* 0x000fe40008000000 */
[----:B------:R-:W-:-:S03]  /*0690*/  IMAD R4, R4, 0x8, R9 ;  /* 0x0000000804047824 */ /* 0x000fc600078e0209 */
[----:B------:R-:W-:Y:S02]  /*06a0*/  ISETP.GE.U32.AND P0, PT, R5, R0, PT ;  /* 0x000000000500720c */ /* 0x000fe40003f06070 */
[----:B------:R0:W-:Y:S11]  /*06b0*/  STS.64 [R4], RZ ;  /* 0x000000ff04007388 */ /* 0x0001f60000000a00 */
[----:B0-----:R-:W-:Y:S05]  /*06c0*/  @!P0 BRA `(.L_x_6) ;  /* 0xfffffffc00e88947 */ /* 0x001fea000383ffff */
[----:B------:R-:W-:Y:S05]  /*06d0*/  BSYNC.RECONVERGENT B1 ;  /* 0x0000000000017941 */ /* 0x000fea0003800200 */
.L_x_5:
[----:B------:R-:W-:Y:S05]  /*06e0*/  BRA `(.L_x_3) ;  /* 0x0000000000787947 */ /* 0x000fea0003800000 */
.L_x_4:
[----:B------:R-:W0:Y:S01]  /*06f0*/  S2R R10, SR_CgaCtaId ;  /* 0x00000000000a7919 */ /* 0x000e220000008800 */
[----:B------:R-:W1:Y:S01]  /*0700*/  LDC.64 R4, c[0x0][0x398] ;  /* 0x0000e600ff047b82 */ /* 0x000e620000000a00 */
[----:B------:R-:W-:Y:S01]  /*0710*/  ISETP.GE.AND P0, PT, R7, R0, PT ;  /* 0x000000000700720c */ /* 0x000fe20003f06270 */
[----:B------:R-:W-:Y:S01]  /*0720*/  IMAD.MOV.U32 R13, RZ, RZ, R3 ;  /* 0x000000ffff0d7224 */ /* 0x000fe200078e0003 */
[----:B------:R-:W-:Y:S02]  /*0730*/  MOV R9, 0x400 ;  /* 0x0000040000097802 */ /* 0x000fe40000000f00 */
[----:B------:R-:W-:-:S04]  /*0740*/  SEL R8, R0, RZ, P0 ;  /* 0x000000ff00087207 */ /* 0x000fc80000000000 */
[----:B------:R-:W-:Y:S02]  /*0750*/  IADD3 R14, PT, PT, -R7, R8, RZ ;  /* 0x00000008070e7210 */ /* 0x000fe40007ffe1ff */
[----:B0-----:R-:W-:-:S07]  /*0760*/  LEA R17, R10, R9, 0x18 ;  /* 0x000000090a117211 */ /* 0x001fce00078ec0ff */
.L_x_7:
[----:B0-----:R-:W-:-:S05]  /*0770*/  IMAD.IADD R10, R14, 0x1, R13 ;  /* 0x000000010e0a7824 */ /* 0x001fca00078e020d */
[----:B------:R-:W-:-:S04]  /*0780*/  SHF.R.S32.HI R9, RZ, 0x1f, R10 ;  /* 0x0000001fff097819 */ /* 0x000fc8000001140a */
[----:B------:R-:W-:-:S05]  /*0790*/  LOP3.LUT R9, R9, R0, RZ, 0xc0, !PT ;  /* 0x0000000009097212 */ /* 0x000fca00078ec0ff */
[----:B------:R-:W-:-:S04]  /*07a0*/  IMAD.IADD R9, R10, 0x1, R9 ;  /* 0x000000010a097824 */ /* 0x000fc800078e0209 */
[----:B-1----:R-:W-:-:S06]  /*07b0*/  IMAD.WIDE R8, R9, 0x8, R4 ;  /* 0x0000000809087825 */ /* 0x002fcc00078e0204 */
[----:B------:R-:W2:Y:S01]  /*07c0*/  LDG.E.64.CONSTANT R8, desc[UR6][R8.64] ;  /* 0x0000000608087981 */ /* 0x000ea2000c1e9b00 */
[----:B------:R-:W-:Y:S01]  /*07d0*/  ISETP.GT.AND P1, PT, R10, -0x1, PT ;  /* 0xffffffff0a00780c */ /* 0x000fe20003f24270 */
[C---:B------:R-:W-:Y:S01]  /*07e0*/  IMAD.IADD R12, R13.reuse, 0x1, R2 ;  /* 0x000000010d0c7824 */ /* 0x040fe200078e0202 */
[----:B------:R-:W-:Y:S02]  /*07f0*/  IADD3 R13, PT, PT, R13, UR5, RZ ;  /* 0x000000050d0d7c10 */ /* 0x000fe4000fffe0ff */
[----:B------:R-:W-:Y:S02]  /*0800*/  ISETP.GE.XOR P1, PT, R7, R0, P1 ;  /* 0x000000000700720c */ /* 0x000fe40000f26a70 */
[C---:B--2---:R-:W-:Y:S02]  /*0810*/  ISETP.NE.U32.AND P0, PT, R8.reuse, RZ, PT ;  /* 0x000000ff0800720c */ /* 0x044fe40003f05070 */
[----:B------:R-:W-:Y:S02]  /*0820*/  IADD3 R11, P3, PT, -R8, UR10, RZ ;  /* 0x0000000a080b7c10 */ /* 0x000fe4000ff7e1ff */
[----:B------:R-:W-:-:S02]  /*0830*/  ISETP.NE.AND.EX P0, PT, R9, RZ, PT, P0 ;  /* 0x000000ff0900720c */ /* 0x000fc40003f05300 */
[----:B------:R-:W-:Y:S02]  /*0840*/  IADD3.X R15, PT, PT, ~R9, UR11, RZ, P3, !PT ;  /* 0x0000000b090f7c10 */ /* 0x000fe40009ffe5ff */
[----:B------:R-:W-:Y:S02]  /*0850*/  SEL R11, R11, RZ, P0 ;  /* 0x000000ff0b0b7207 */ /* 0x000fe40000000000 */
[----:B------:R-:W-:Y:S02]  /*0860*/  SEL R15, R15, RZ, P0 ;  /* 0x000000ff0f0f7207 */ /* 0x000fe40000000000 */
[----:B------:R-:W-:Y:S02]  /*0870*/  SEL R10, R8, R11, P1 ;  /* 0x0000000b080a7207 */ /* 0x000fe40000800000 */
[----:B------:R-:W-:Y:S01]  /*0880*/  SEL R11, R9, R15, P1 ;  /* 0x0000000f090b7207 */ /* 0x000fe20000800000 */
[----:B------:R-:W-:Y:S01]  /*0890*/  IMAD R9, R12, 0x8, R17 ;  /* 0x000000080c097824 */ /* 0x000fe200078e0211 */
[----:B------:R-:W-:-:S04]  /*08a0*/  ISETP.GE.U32.AND P0, PT, R13, R0, PT ;  /* 0x000000000d00720c */ /* 0x000fc80003f06070 */
[----:B------:R0:W-:Y:S09]  /*08b0*/  STS.64 [R9], R10 ;  /* 0x0000000a09007388 */ /* 0x0001f20000000a00 */
[----:B------:R-:W-:Y:S05]  /*08c0*/  @!P0 BRA `(.L_x_7) ;  /* 0xfffffffc00a88947 */ /* 0x000fea000383ffff */
.L_x_3:
[----:B------:R-:W-:Y:S05]  /*08d0*/  BSYNC.RECONVERGENT B0 ;  /* 0x0000000000007941 */ /* 0x000fea0003800200 */
.L_x_2:
[----:B------:R-:W-:-:S06]  /*08e0*/  UIADD3 UR4, UPT, UPT, UR4, 0x1, URZ ;  /* 0x0000000104047890 */ /* 0x000fcc000fffe0ff */
[----:B------:R-:W-:-:S13]  /*08f0*/  ISETP.NE.AND P0, PT, R6, UR4, PT ;  /* 0x0000000406007c0c */ /* 0x000fda000bf05270 */
[----:B------:R-:W-:Y:S05]  /*0900*/  @P0 BRA `(.L_x_8) ;  /* 0xfffffffc00240947 */ /* 0x000fea000383ffff */
[----:B------:R-:W-:Y:S08]  /*0910*/  BAR.SYNC.DEFER_BLOCKING 0x0 ;  /* 0x0000000000007b1d */ /* 0x000ff00000010000 */
[----:B------:R-:W-:Y:S01]  /*0920*/  BAR.SYNC.DEFER_BLOCKING 0x0 ;  /* 0x0000000000007b1d */ /* 0x000fe20000010000 */
[----:B------:R-:W-:-:S05]  /*0930*/  ISETP.NE.AND P1, PT, R3, RZ, PT ;  /* 0x000000ff0300720c */ /* 0x000fca0003f25270 */
[----:B------:R-:W1:Y:S01]  /*0940*/  LDCU.64 UR8, c[0x0][0x3b0] ;  /* 0x00007600ff0877ac */ /* 0x000e620008000a00 */
[----:B------:R-:W-:Y:S04]  /*0950*/  BSSY.RECONVERGENT B0, `(.L_x_9) ;  /* 0x0000015000007945 */ /* 0x000fe80003800200 */
[----:B------:R-:W-:Y:S05]  /*0960*/  @P2 BRA `(.L_x_10) ;  /* 0x00000000004c2947 */ /* 0x000fea0003800000 */
[----:B------:R-:W2:Y:S01]  /*0970*/  S2R R7, SR_CgaCtaId ;  /* 0x0000000000077919 */ /* 0x000ea20000008800 */
[----:B------:R-:W3:Y:S01]  /*0980*/  LDC.64 R4, c[0x0][0x388] ;  /* 0x0000e200ff047b82 */ /* 0x000ee20000000a00 */
[----:B------:R-:W-:-:S04]  /*0990*/  MOV R6, 0x400 ;  /* 0x0000040000067802 */ /* 0x000fc80000000f00 */
[----:B--2---:R-:W-:-:S07]  /*09a0*/  LEA R12, R7, R6, 0x18 ;  /* 0x00000006070c7211 */ /* 0x004fce00078ec0ff */
.L_x_11:
[----:B------:R-:W-:-:S05]  /*09b0*/  LOP3.LUT R7, RZ, R3, RZ, 0x33, !PT ;  /* 0x00000003ff077212 */ /* 0x000fca00078e33ff */
[----:B------:R-:W-:-:S04]  /*09c0*/  IMAD.IADD R7, R7, 0x1, R0 ;  /* 0x0000000107077824 */ /* 0x000fc800078e0200 */
[----:B0-----:R-:W-:-:S05]  /*09d0*/  IMAD R10, R7, 0x8, R12 ;  /* 0x00000008070a7824 */ /* 0x001fca00078e020c */
[----:B------:R-:W0:Y:S02]  /*09e0*/  LDS.64 R6, [R10] ;  /* 0x000000000a067984 */ /* 0x000e240000000a00 */
[C---:B0-----:R-:W-:Y:S02]  /*09f0*/  ISETP.NE.U32.AND P0, PT, R6.reuse, RZ, PT ;  /* 0x000000ff0600720c */ /* 0x041fe40003f05070 */
[----:B-1----:R-:W-:Y:S02]  /*0a00*/  IADD3 R8, P2, PT, -R6, UR8, RZ ;  /* 0x0000000806087c10 */ /* 0x002fe4000ff5e1ff */
[C---:B------:R-:W-:Y:S02]  /*0a10*/  ISETP.NE.AND.EX P0, PT, R7.reuse, RZ, PT, P0 ;  /* 0x000000ff0700720c */ /* 0x040fe40003f05300 */
[----:B------:R-:W-:Y:S02]  /*0a20*/  IADD3.X R6, PT, PT, ~R7, UR9, RZ, P2, !PT ;  /* 0x0000000907067c10 */ /* 0x000fe400097fe5ff */
[----:B------:R-:W-:-:S02]  /*0a30*/  SEL R8, R8, RZ, P0 ;  /* 0x000000ff08087207 */ /* 0x000fc40000000000 */
[----:B------:R-:W-:Y:S01]  /*0a40*/  SEL R9, R6, RZ, P0 ;  /* 0x000000ff06097207 */ /* 0x000fe20000000000 */
[----:B---3--:R-:W-:-:S04]  /*0a50*/  IMAD.WIDE.U32 R6, R3, 0x8, R4 ;  /* 0x0000000803067825 */ /* 0x008fc800078e0004 */
[----:B------:R-:W-:Y:S01]  /*0a60*/  VIADD R3, R3, UR5 ;  /* 0x0000000503037c36 */ /* 0x000fe20008000000 */
[----:B------:R2:W-:Y:S04]  /*0a70*/  STG.E.64 desc[UR6][R6.64], R8 ;  /* 0x0000000806007986 */ /* 0x0005e8000c101b06 */
[----:B------:R-:W-:-:S13]  /*0a80*/  ISETP.GE.U32.AND P0, PT, R3, R0, PT ;  /* 0x000000000300720c */ /* 0x000fda0003f06070 */
[----:B--2---:R-:W-:Y:S05]  /*0a90*/  @!P0 BRA `(.L_x_11) ;  /* 0xfffffffc00c48947 */ /* 0x004fea000383ffff */
.L_x_10:
[----:B-1----:R-:W-:Y:S05]  /*0aa0*/  BSYNC.RECONVERGENT B0 ;  /* 0x0000000000007941 */ /* 0x002fea0003800200 */
.L_x_9:
[----:B------:R-:W-:Y:S05]  /*0ab0*/  @P1 EXIT ;  /* 0x000000000000194d */ /* 0x000fea0003800000 */
[----:B------:R-:W1:Y:S01]  /*0ac0*/  S2R R4, SR_CgaCtaId ;  /* 0x0000000000047919 */ /* 0x000e620000008800 */
[----:B------:R-:W-:-:S04]  /*0ad0*/  MOV R3, 0x400 ;  /* 0x0000040000037802 */ /* 0x000fc80000000f00 */
[----:B-1----:R-:W-:Y:S02]  /*0ae0*/  LEA R3, R4, R3, 0x18 ;  /* 0x0000000304037211 */ /* 0x002fe400078ec0ff */
[----:B------:R-:W1:Y:S03]  /*0af0*/  LDC.64 R4, c[0x0][0x388] ;  /* 0x0000e200ff047b82 */ /* 0x000e660000000a00 */
[----:B------:R-:W-:-:S06]  /*0b00*/  IMAD R2, R2, 0x8, R3 ;  /* 0x0000000802027824 */ /* 0x000fcc00078e0203 */
[----:B------:R-:W2:Y:S01]  /*0b10*/  LDS.64 R2, [R2] ;  /* 0x0000000002027984 */ /* 0x000ea20000000a00 */
[----:B-1----:R-:W-:-:S05]  /*0b20*/  IMAD.WIDE.U32 R4, R0, 0x8, R4 ;  /* 0x0000000800047825 */ /* 0x002fca00078e0004 */
[----:B--2---:R-:W-:Y:S01]  /*0b30*/  STG.E.64 desc[UR6][R4.64], R2 ;  /* 0x0000000204007986 */ /* 0x004fe2000c101b06 */
[----:B------:R-:W-:Y:S05]  /*0b40*/  EXIT ;  /* 0x000000000000794d */ /* 0x000fea0003800000 */
        .weak           $__internal_0_$__cuda_sm20_div_u64
        .type           $__internal_0_$__cuda_sm20_div_u64,@function
        .size           $__internal_0_$__cuda_sm20_div_u64,(.L_x_73 - $__internal_0_$__cuda_sm20_div_u64)
$__internal_0_$__cuda_sm20_div_u64:
[----:B------:R-:W0:Y:S01]  /*0b50*/  LDCU.64 UR4, c[0x0][0x3b0] ;  /* 0x00007600ff0477ac */ /* 0x000e220008000a00 */
[----:B------:R-:W1:Y:S01]  /*0b60*/  LDC.64 R4, c[0x0][0x3b0] ;  /* 0x0000ec00ff047b82 */ /* 0x000e620000000a00 */
[----:B0-----:R-:W0:Y:S08]  /*0b70*/  I2F.U64.RP R10, UR4 ;  /* 0x00000004000a7d12 */ /* 0x001e300008309000 */
[----:B0-----:R-:W0:Y:S02]  /*0b80*/  MUFU.RCP R10, R10 ;  /* 0x0000000a000a7308 */ /* 0x001e240000001000 */
[----:B0-----:R-:W-:-:S06]  /*0b90*/  IADD3 R6, PT, PT, R10, 0x1ffffffe, RZ ;  /* 0x1ffffffe0a067810 */ /* 0x001fcc0007ffe0ff */
[----:B------:R-:W1:Y:S02]  /*0ba0*/  F2I.U64.TRUNC R6, R6 ;  /* 0x0000000600067311 */ /* 0x000e64000020d800 */
[----:B-1----:R-:W-:-:S04]  /*0bb0*/  IMAD.WIDE.U32 R8, R6, R4, RZ ;  /* 0x0000000406087225 */ /* 0x002fc800078e00ff */
[----:B------:R-:W-:Y:S01]  /*0bc0*/  IMAD R9, R6, R5, R9 ;  /* 0x0000000506097224 */ /* 0x000fe200078e0209 */
[----:B------:R-:W-:-:S03]  /*0bd0*/  IADD3 R11, P0, PT, RZ, -R8, RZ ;  /* 0x80000008ff0b7210 */ /* 0x000fc60007f1e0ff */
[----:B------:R-:W-:Y:S02]  /*0be0*/  IMAD R9, R7, R4, R9 ;  /* 0x0000000407097224 */ /* 0x000fe400078e0209 */
[----:B------:R-:W-:-:S04]  /*0bf0*/  IMAD.HI.U32 R8, R6, R11, RZ ;  /* 0x0000000b06087227 */ /* 0x000fc800078e00ff */
[----:B------:R-:W-:Y:S02]  /*0c00*/  IMAD.X R13, RZ, RZ, ~R9, P0 ;  /* 0x000000ffff0d7224 */ /* 0x000fe400000e0e09 */
[----:B------:R-:W-:Y:S02]  /*0c10*/  IMAD.MOV.U32 R9, RZ, RZ, R6 ;  /* 0x000000ffff097224 */ /* 0x000fe400078e0006 */
[-C--:B------:R-:W-:Y:S02]  /*0c20*/  IMAD R15, R7, R13.reuse, RZ ;  /* 0x0000000d070f7224 */ /* 0x080fe400078e02ff */
[----:B------:R-:W-:-:S04]  /*0c30*/  IMAD.WIDE.U32 R8, P0, R6, R13, R8 ;  /* 0x0000000d06087225 */ /* 0x000fc80007800008 */
[----:B------:R-:W-:-:S04]  /*0c40*/  IMAD.HI.U32 R13, R7, R13, RZ ;  /* 0x0000000d070d7227 */ /* 0x000fc800078e00ff */
[----:B------:R-:W-:-:S05]  /*0c50*/  IMAD.HI.U32 R8, P1, R7, R11, R8 ;  /* 0x0000000b07087227 */ /* 0x000fca0007820008 */
[----:B------:R-:W-:Y:S01]  /*0c60*/  IADD3 R9, P2, PT, R15, R8, RZ ;  /* 0x000000080f097210 */ /* 0x000fe20007f5e0ff */
[----:B------:R-:W-:-:S04]  /*0c70*/  IMAD.X R8, R13, 0x1, R7, P0 ;  /* 0x000000010d087824 */ /* 0x000fc800000e0607 */
[----:B------:R-:W-:Y:S01]  /*0c80*/  IMAD.WIDE.U32 R6, R9, R4, RZ ;  /* 0x0000000409067225 */ /* 0x000fe200078e00ff */
[----:B------:R-:W-:-:S03]  /*0c90*/  IADD3.X R11, PT, PT, RZ, RZ, R8, P2, P1 ;  /* 0x000000ffff0b7210 */ /* 0x000fc600017e2408 */
[----:B------:R-:W-:Y:S01]  /*0ca0*/  IMAD R7, R9, R5, R7 ;  /* 0x0000000509077224 */ /* 0x000fe200078e0207 */
[----:B------:R-:W-:-:S03]  /*0cb0*/  IADD3 R13, P0, PT, RZ, -R6, RZ ;  /* 0x80000006ff0d7210 */ /* 0x000fc60007f1e0ff */
[----:B------:R-:W-:Y:S02]  /*0cc0*/  IMAD R7, R11, R4, R7 ;  /* 0x000000040b077224 */ /* 0x000fe400078e0207 */
[----:B------:R-:W-:-:S04]  /*0cd0*/  IMAD.HI.U32 R8, R9, R13, RZ ;  /* 0x0000000d09087227 */ /* 0x000fc800078e00ff */
[----:B------:R-:W-:Y:S02]  /*0ce0*/  IMAD.X R6, RZ, RZ, ~R7, P0 ;  /* 0x000000ffff067224 */ /* 0x000fe400000e0e07 */
[----:B------:R-:W-:Y:S02]  /*0cf0*/  IMAD.MOV.U32 R7, RZ, RZ, RZ ;  /* 0x000000ffff077224 */ /* 0x000fe400078e00ff */
[----:B------:R-:W-:-:S04]  /*0d00*/  IMAD.WIDE.U32 R8, P0, R9, R6, R8 ;  /* 0x0000000609087225 */ /* 0x000fc80007800008 */
[C---:B------:R-:W-:Y:S02]  /*0d10*/  IMAD R10, R11.reuse, R6, RZ ;  /* 0x000000060b0a7224 */ /* 0x040fe400078e02ff */
[----:B------:R-:W-:-:S04]  /*0d20*/  IMAD.HI.U32 R9, P1, R11, R13, R8 ;  /* 0x0000000d0b097227 */ /* 0x000fc80007820008 */
[----:B------:R-:W-:Y:S01]  /*0d30*/  IMAD.HI.U32 R6, R11, R6, RZ ;  /* 0x000000060b067227 */ /* 0x000fe200078e00ff */
[----:B------:R-:W-:-:S04]  /*0d40*/  IADD3 R9, P2, PT, R10, R9, RZ ;  /* 0x000000090a097210 */ /* 0x000fc80007f5e0ff */
[----:B------:R-:W-:Y:S01]  /*0d50*/  IADD3.X R11, PT, PT, R6, R11, RZ, P0, !PT ;  /* 0x0000000b060b7210 */ /* 0x000fe200007fe4ff */
[----:B------:R-:W-:-:S03]  /*0d60*/  IMAD.HI.U32 R6, R9, R3, RZ ;  /* 0x0000000309067227 */ /* 0x000fc600078e00ff */
[----:B------:R-:W-:Y:S01]  /*0d70*/  IADD3.X R11, PT, PT, RZ, RZ, R11, P2, P1 ;  /* 0x000000ffff0b7210 */ /* 0x000fe200017e240b */
[----:B------:R-:W-:-:S04]  /*0d80*/  IMAD.WIDE.U32 R6, R9, R0, R6 ;  /* 0x0000000009067225 */ /* 0x000fc800078e0006 */
[C---:B------:R-:W-:Y:S02]  /*0d90*/  IMAD R9, R11.reuse, R0, RZ ;  /* 0x000000000b097224 */ /* 0x040fe400078e02ff */
[----:B------:R-:W-:-:S04]  /*0da0*/  IMAD.HI.U32 R6, P0, R11, R3, R6 ;  /* 0x000000030b067227 */ /* 0x000fc80007800006 */
[----:B------:R-:W-:Y:S01]  /*0db0*/  IMAD.HI.U32 R8, R11, R0, RZ ;  /* 0x000000000b087227 */ /* 0x000fe200078e00ff */
[----:B------:R-:W-:-:S03]  /*0dc0*/  IADD3 R9, P1, PT, R9, R6, RZ ;  /* 0x0000000609097210 */ /* 0x000fc60007f3e0ff */
[----:B------:R-:W-:Y:S02]  /*0dd0*/  IMAD.X R8, RZ, RZ, R8, P0 ;  /* 0x000000ffff087224 */ /* 0x000fe400000e0608 */
[----:B------:R-:W-:-:S04]  /*0de0*/  IMAD.WIDE.U32 R6, R9, R4, RZ ;  /* 0x0000000409067225 */ /* 0x000fc800078e00ff */
[----:B------:R-:W-:Y:S01]  /*0df0*/  IMAD.X R11, RZ, RZ, R8, P1 ;  /* 0x000000ffff0b7224 */ /* 0x000fe200008e0608 */
[----:B------:R-:W-:Y:S01]  /*0e00*/  IADD3 R13, P1, PT, -R6, R3, RZ ;  /* 0x00000003060d7210 */ /* 0x000fe20007f3e1ff */
[----:B------:R-:W-:-:S03]  /*0e10*/  IMAD R7, R9, R5, R7 ;  /* 0x0000000509077224 */ /* 0x000fc600078e0207 */
[-C--:B------:R-:W-:Y:S01]  /*0e20*/  ISETP.GE.U32.AND P0, PT, R13, R4.reuse, PT ;  /* 0x000000040d00720c */ /* 0x080fe20003f06070 */
[----:B------:R-:W-:-:S04]  /*0e30*/  IMAD R7, R11, R4, R7 ;  /* 0x000000040b077224 */ /* 0x000fc800078e0207 */
[----:B------:R-:W-:Y:S01]  /*0e40*/  IMAD.X R8, R0, 0x1, ~R7, P1 ;  /* 0x0000000100087824 */ /* 0x000fe200008e0e07 */
[----:B------:R-:W-:Y:S01]  /*0e50*/  IADD3 R3, P1, PT, R13, -R4, RZ ;  /* 0x800000040d037210 */ /* 0x000fe20007f3e0ff */
[----:B------:R-:W-:-:S03]  /*0e60*/  VIADD R0, R9, 0x1 ;  /* 0x0000000109007836 */ /* 0x000fc60000000000 */
[CC--:B------:R-:W-:Y:S02]  /*0e70*/  ISETP.GE.U32.AND.EX P0, PT, R8.reuse, R5.reuse, PT, P0 ;  /* 0x000000050800720c */ /* 0x0c0fe40003f06100 */
[----:B------:R-:W-:Y:S02]  /*0e80*/  IADD3.X R6, PT, PT, R8, ~R5, RZ, P1, !PT ;  /* 0x8000000508067210 */ /* 0x000fe40000ffe4ff */
[----:B------:R-:W-:Y:S02]  /*0e90*/  SEL R3, R3, R13, P0 ;  /* 0x0000000d03037207 */ /* 0x000fe40000000000 */
[----:B------:R-:W-:Y:S02]  /*0ea0*/  SEL R9, R0, R9, P0 ;  /* 0x0000000900097207 */ /* 0x000fe40000000000 */
[----:B------:R-:W-:Y:S02]  /*0eb0*/  SEL R6, R6, R8, P0 ;  /* 0x0000000806067207 */ /* 0x000fe40000000000 */
[----:B------:R-:W-:Y:S01]  /*0ec0*/  ISETP.GE.U32.AND P0, PT, R3, R4, PT ;  /* 0x000000040300720c */ /* 0x000fe20003f06070 */
[----:B------:R-:W-:Y:S01]  /*0ed0*/  VIADD R0, R9, 0x1 ;  /* 0x0000000109007836 */ /* 0x000fe20000000000 */
[----:B------:R-:W-:Y:S01]  /*0ee0*/  ISETP.NE.U32.AND P1, PT, R4, RZ, PT ;  /* 0x000000ff0400720c */ /* 0x000fe20003f25070 */
[----:B------:R-:W-:Y:S01]  /*0ef0*/  IMAD.MOV.U32 R3, RZ, RZ, 0x0 ;  /* 0x00000000ff037424 */ /* 0x000fe200078e00ff */
[----:B------:R-:W-:-:S02]  /*0f00*/  ISETP.GE.U32.AND.EX P0, PT, R6, R5, PT, P0 ;  /* 0x000000050600720c */ /* 0x000fc40003f06100 */
[----:B------:R-:W-:Y:S02]  /*0f10*/  ISETP.NE.AND.EX P1, PT, R5, RZ, PT, P1 ;  /* 0x000000ff0500720c */ /* 0x000fe40003f25310 */
[----:B------:R-:W-:-:S04]  /*0f20*/  SEL R0, R0, R9, P0 ;  /* 0x0000000900007207 */ /* 0x000fc80000000000 */
[----:B------:R-:W-:Y:S01]  /*0f30*/  SEL R0, R0, 0xffffffff, P1 ;  /* 0xffffffff00007807 */ /* 0x000fe20000800000 */
[----:B------:R-:W-:Y:S06]  /*0f40*/  RET.REL.NODEC R2 `(_ZN3lux4cuda4tfhe29programmable_bootstrap_kernelEPKmPmS3_S3_jjjjmm) ;  /* 0xfffffff0022c7950 */ /* 0x000fec0003c3ffff */
.L_x_12:
[----:B------:R-:W-:-:S00]  /*0f50*/  BRA `(.L_x_12) ;  /* 0xfffffffc00fc7947 */ /* 0x000fc0000383ffff */
[----:B------:R-:W-:-:S00]  /*0f60*/  NOP ;  /* 0x0000000000007918 */ /* 0x000fc00000000000 */
        /* <DEDUP_REMOVED lines=9> */
.L_x_73:


//--------------------- .text._ZN3lux4cuda4tfhe24sample_extract_at_kernelEPKmPmjjjm --------------------------
	.section	.text._ZN3lux4cuda4tfhe24sample_extract_at_kernelEPKmPmjjjm,"ax",@progbits
	.align	128
        .global         _ZN3lux4cuda4tfhe24sample_extract_at_kernelEPKmPmjjjm
        .type           _ZN3lux4cuda4tfhe24sample_extract_at_kernelEPKmPmjjjm,@function
        .size           _ZN3lux4cuda4tfhe24sample_extract_at_kernelEPKmPmjjjm,(.L_x_76 - _ZN3lux4cuda4tfhe24sample_extract_at_kernelEPKmPmjjjm)
        .other          _ZN3lux4cuda4tfhe24sample_extract_at_kernelEPKmPmjjjm,@"STO_CUDA_ENTRY STV_DEFAULT"
_ZN3lux4cuda4tfhe24sample_extract_at_kernelEPKmPmjjjm:
.text._ZN3lux4cuda4tfhe24sample_extract_at_kernelEPKmPmjjjm:
[----:B------:R-:W-:Y:S01]  /*0000*/  LDC R1, c[0x0][0x37c] ;  /* 0x0000df00ff017b82 */ /* 0x000fe20000000800 */
[----:B------:R-:W0:Y:S07]  /*0010*/  S2R R2, SR_TID.X ;  /* 0x0000000000027919 */ /* 0x000e2e0000002100 */
[----:B------:R-:W0:Y:S01]  /*0020*/  S2UR UR4, SR_CTAID.X ;  /* 0x00000000000479c3 */ /* 0x000e220000002500 */
[----:B------:R-:W-:Y:S07]  /*0030*/  BSSY.RECONVERGENT B0, `(.L_x_13) ;  /* 0x000002f000007945 */ /* 0x000fee0003800200 */
[----:B------:R-:W0:Y:S08]  /*0040*/  LDC R3, c[0x0][0x360] ;  /* 0x0000d800ff037b82 */ /* 0x000e300000000800 */
[----:B------:R-:W1:Y:S01]  /*0050*/  LDC R0, c[0x0][0x394] ;  /* 0x0000e500ff007b82 */ /* 0x000e620000000800 */
[----:B0-----:R-:W-:Y:S01]  /*0060*/  IMAD R3, R3, UR4, R2 ;  /* 0x0000000403037c24 */ /* 0x001fe2000f8e0202 */
[----:B------:R-:W0:Y:S04]  /*0070*/  LDCU.64 UR4, c[0x0][0x358] ;  /* 0x00006b00ff0477ac */ /* 0x000e280008000a00 */
[----:B------:R-:W-:-:S02]  /*0080*/  ISETP.NE.AND P1, PT, R3, RZ, PT ;  /* 0x000000ff0300720c */ /* 0x000fc40003f25270 */
[----:B-1----:R-:W-:-:S13]  /*0090*/  ISETP.GE.U32.AND P0, PT, R3, R0, PT ;  /* 0x000000000300720c */ /* 0x002fda0003f06070 */
[----:B0-----:R-:W-:Y:S05]  /*00a0*/  @P0 BRA `(.L_x_14) ;  /* 0x00000000009c0947 */ /* 0x001fea0003800000 */
[----:B------:R-:W-:Y:S01]  /*00b0*/  IMAD.SHL.U32 R7, R0, 0x2, RZ ;  /* 0x0000000200077824 */ /* 0x000fe200078e00ff */
[----:B------:R-:W0:Y:S01]  /*00c0*/  LDCU UR6, c[0x0][0x390] ;  /* 0x00007200ff0677ac */ /* 0x000e220008000800 */
[----:B------:R-:W-:Y:S02]  /*00d0*/  LOP3.LUT R2, RZ, R3, RZ, 0x33, !PT ;  /* 0x00000003ff027212 */ /* 0x000fe400078e33ff */
[----:B------:R-:W1:Y:S01]  /*00e0*/  I2F.U32.RP R6, R7 ;  /* 0x0000000700067306 */ /* 0x000e620000209000 */
[----:B------:R-:W-:Y:S01]  /*00f0*/  IMAD.MOV R9, RZ, RZ, -R7 ;  /* 0x000000ffff097224 */ /* 0x000fe200078e0a07 */
[----:B------:R-:W-:-:S06]  /*0100*/  ISETP.NE.U32.AND P2, PT, R7, RZ, PT ;  /* 0x000000ff0700720c */ /* 0x000fcc0003f45070 */
[----:B-1----:R-:W1:Y:S01]  /*0110*/  MUFU.RCP R6, R6 ;  /* 0x0000000600067308 */ /* 0x002e620000001000 */
[----:B0-----:R-:W-:Y:S01]  /*0120*/  IADD3 R2, PT, PT, R7, UR6, R2 ;  /* 0x0000000607027c10 */ /* 0x001fe2000fffe002 */
[----:B------:R-:W0:Y:S01]  /*0130*/  LDCU.64 UR6, c[0x0][0x3a0] ;  /* 0x00007400ff0677ac */ /* 0x000e220008000a00 */
[----:B-1----:R-:W-:-:S05]  /*0140*/  VIADD R4, R6, 0xffffffe ;  /* 0x0ffffffe06047836 */ /* 0x002fca0000000000 */
[----:B------:R1:W2:Y:S02]  /*0150*/  F2I.FTZ.U32.TRUNC.NTZ R5, R4 ;  /* 0x0000000400057305 */ /* 0x0002a4000021f000 */
[----:B-1----:R-:W-:Y:S02]  /*0160*/  IMAD.MOV.U32 R4, RZ, RZ, RZ ;  /* 0x000000ffff047224 */ /* 0x002fe400078e00ff */
[----:B--2---:R-:W-:-:S04]  /*0170*/  IMAD R9, R9, R5, RZ ;  /* 0x0000000509097224 */ /* 0x004fc800078e02ff */
[----:B------:R-:W-:Y:S02]  /*0180*/  IMAD.HI.U32 R5, R5, R9, R4 ;  /* 0x0000000905057227 */ /* 0x000fe400078e0004 */
[----:B------:R-:W1:Y:S04]  /*0190*/  LDC.64 R8, c[0x0][0x388] ;  /* 0x0000e200ff087b82 */ /* 0x000e680000000a00 */
[----:B------:R-:W-:-:S04]  /*01a0*/  IMAD.HI.U32 R5, R5, R2, RZ ;  /* 0x0000000205057227 */ /* 0x000fc800078e00ff */
[----:B------:R-:W-:-:S04]  /*01b0*/  IMAD.MOV R5, RZ, RZ, -R5 ;  /* 0x000000ffff057224 */ /* 0x000fc800078e0a05 */
[----:B------:R-:W-:Y:S02]  /*01c0*/  IMAD R2, R7, R5, R2 ;  /* 0x0000000507027224 */ /* 0x000fe400078e0202 */
[----:B------:R-:W2:Y:S03]  /*01d0*/  LDC.64 R4, c[0x0][0x380] ;  /* 0x0000e000ff047b82 */ /* 0x000ea60000000a00 */
[----:B------:R-:W-:-:S13]  /*01e0*/  ISETP.GE.U32.AND P0, PT, R2, R7, PT ;  /* 0x000000070200720c */ /* 0x000fda0003f06070 */
[----:B------:R-:W-:-:S05]  /*01f0*/  @P0 IMAD.IADD R2, R2, 0x1, -R7 ;  /* 0x0000000102020824 */ /* 0x000fca00078e0a07 */
[----:B------:R-:W-:-:S13]  /*0200*/  ISETP.GE.U32.AND P0, PT, R2, R7, PT ;  /* 0x000000070200720c */ /* 0x000fda0003f06070 */
[----:B------:R-:W-:Y:S01]  /*0210*/  @P0 IMAD.IADD R2, R2, 0x1, -R7 ;  /* 0x0000000102020824 */ /* 0x000fe200078e0a07 */
[----:B------:R-:W-:-:S04]  /*0220*/  @!P2 LOP3.LUT R2, RZ, R7, RZ, 0x33, !PT ;  /* 0x00000007ff02a212 */ /* 0x000fc800078e33ff */
[----:B------:R-:W-:-:S04]  /*0230*/  ISETP.GE.AND P2, PT, R2, R0, PT ;  /* 0x000000000200720c */ /* 0x000fc80003f46270 */
[----:B------:R-:W-:-:S05]  /*0240*/  SEL R7, R0, RZ, P2 ;  /* 0x000000ff00077207 */ /* 0x000fca0001000000 */
[----:B------:R-:W-:-:S04]  /*0250*/  IMAD.IADD R7, R2, 0x1, -R7 ;  /* 0x0000000102077824 */ /* 0x000fc800078e0a07 */
[----:B--2---:R-:W-:-:S06]  /*0260*/  IMAD.WIDE R4, R7, 0x8, R4 ;  /* 0x0000000807047825 */ /* 0x004fcc00078e0204 */
[----:B------:R-:W2:Y:S01]  /*0270*/  LDG.E.64.CONSTANT R4, desc[UR4][R4.64] ;  /* 0x0000000404047981 */ /* 0x000ea2000c1e9b00 */
[----:B-1----:R-:W-:Y:S01]  /*0280*/  IMAD.WIDE.U32 R2, R3, 0x8, R8 ;  /* 0x0000000803027825 */ /* 0x002fe200078e0008 */
[C---:B--2---:R-:W-:Y:S02]  /*0290*/  ISETP.NE.U32.AND P0, PT, R4.reuse, RZ, PT ;  /* 0x000000ff0400720c */ /* 0x044fe40003f05070 */
[----:B0-----:R-:W-:Y:S02]  /*02a0*/  IADD3 R7, P3, PT, -R4, UR6, RZ ;  /* 0x0000000604077c10 */ /* 0x001fe4000ff7e1ff */
[C---:B------:R-:W-:Y:S02]  /*02b0*/  ISETP.NE.AND.EX P0, PT, R5.reuse, RZ, PT, P0 ;  /* 0x000000ff0500720c */ /* 0x040fe40003f05300 */
[----:B------:R-:W-:Y:S02]  /*02c0*/  IADD3.X R11, PT, PT, ~R5, UR7, RZ, P3, !PT ;  /* 0x00000007050b7c10 */ /* 0x000fe40009ffe5ff */
[----:B------:R-:W-:-:S02]  /*02d0*/  SEL R7, R7, RZ, P0 ;  /* 0x000000ff07077207 */ /* 0x000fc40000000000 */
[----:B------:R-:W-:Y:S02]  /*02e0*/  SEL R11, R11, RZ, P0 ;  /* 0x000000ff0b0b7207 */ /* 0x000fe40000000000 */
[----:B------:R-:W-:Y:S02]  /*02f0*/  SEL R6, R7, R4, !P2 ;  /* 0x0000000407067207 */ /* 0x000fe40005000000 */
[----:B------:R-:W-:-:S05]  /*0300*/  SEL R7, R11, R5, !P2 ;  /* 0x000000050b077207 */ /* 0x000fca0005000000 */
[----:B------:R0:W-:Y:S02]  /*0310*/  STG.E.64 desc[UR4][R2.64], R6 ;  /* 0x0000000602007986 */ /* 0x0001e4000c101b04 */
.L_x_14:
[----:B------:R-:W-:Y:S05]  /*0320*/  BSYNC.RECONVERGENT B0 ;  /* 0x0000000000007941 */ /* 0x000fea0003800200 */
.L_x_13:
[----:B------:R-:W-:Y:S05]  /*0330*/  @P1 EXIT ;  /* 0x000000000000194d */ /* 0x000fea0003800000 */
[----:B------:R-:W1:Y:S08]  /*0340*/  LDC R5, c[0x0][0x398] ;  /* 0x0000e600ff057b82 */ /* 0x000e700000000800 */
[----:B------:R-:W1:Y:S08]  /*0350*/  LDC R4, c[0x0][0x390] ;  /* 0x0000e400ff047b82 */ /* 0x000e700000000800 */
[----:B0-----:R-:W0:Y:S01]  /*0360*/  LDC.64 R2, c[0x0][0x380] ;  /* 0x0000e000ff027b82 */ /* 0x001e220000000a00 */
[----:B-1----:R-:W-:-:S04]  /*0370*/  IMAD R5, R0, R5, R4 ;  /* 0x0000000500057224 */ /* 0x002fc800078e0204 */
[----:B0-----:R-:W-:-:S03]  /*0380*/  IMAD.WIDE.U32 R2, R5, 0x8, R2 ;  /* 0x0000000805027825 */ /* 0x001fc600078e0002 */
[----:B------:R-:W0:Y:S03]  /*0390*/  LDC.64 R4, c[0x0][0x388] ;  /* 0x0000e200ff047b82 */ /* 0x000e260000000a00 */
[----:B------:R-:W2:Y:S01]  /*03a0*/  LDG.E.64.CONSTANT R2, desc[UR4][R2.64] ;  /* 0x0000000402027981 */ /* 0x000ea2000c1e9b00 */
[----:B0-----:R-:W-:-:S05]  /*03b0*/  IMAD.WIDE.U32 R4, R0, 0x8, R4 ;  /* 0x0000000800047825 */ /* 0x001fca00078e0004 */
[----:B--2---:R-:W-:Y:S01]  /*03c0*/  STG.E.64 desc[UR4][R4.64], R2 ;  /* 0x0000000204007986 */ /* 0x004fe2000c101b04 */
[----:B------:R-:W-:Y:S05]  /*03d0*/  EXIT ;  /* 0x000000000000794d */ /* 0x000fea0003800000 */
.L_x_15:
        /* <DEDUP_REMOVED lines=10> */
.L_x_76:


//--------------------- .text._ZN3lux4cuda4tfhe21sample_extract_kernelEPKmPmjjm --------------------------
	.section	.text._ZN3lux4cuda4tfhe21sample_extract_kernelEPKmPmjjm,"ax",@progbits
	.align	128
        .global         _ZN3lux4cuda4tfhe21sample_extract_kernelEPKmPmjjm
        .type           _ZN3lux4cuda4tfhe21sample_extract_kernelEPKmPmjjm,@function
        .size           _ZN3lux4cuda4tfhe21sample_extract_kernelEPKmPmjjm,(.L_x_77 - _ZN3lux4cuda4tfhe21sample_extract_kernelEPKmPmjjm)
        .other          _ZN3lux4cuda4tfhe21sample_extract_kernelEPKmPmjjm,@"STO_CUDA_ENTRY STV_DEFAULT"
_ZN3lux4cuda4tfhe21sample_extract_kernelEPKmPmjjm:
.text._ZN3lux4cuda4tfhe21sample_extract_kernelEPKmPmjjm:
        /* <DEDUP_REMOVED lines=11> */
[----:B------:R-:W0:Y:S01]  /*00b0*/  LDC.64 R2, c[0x0][0x380] ;  /* 0x0000e000ff027b82 */ /* 0x000e220000000a00 */
[----:B------:R-:W-:Y:S01]  /*00c0*/  LOP3.LUT R5, RZ, R9, RZ, 0x33, !PT ;  /* 0x00000009ff057212 */ /* 0x000fe200078e33ff */
[----:B------:R-:W1:Y:S04]  /*00d0*/  LDCU.64 UR6, c[0x0][0x398] ;  /* 0x00007300ff0677ac */ /* 0x000e680008000a00 */
[----:B------:R-:W-:-:S04]  /*00e0*/  IMAD.IADD R5, R5, 0x1, R0 ;  /* 0x0000000105057824 */ /* 0x000fc800078e0200 */
[----:B0-----:R-:W-:Y:S02]  /*00f0*/  IMAD.WIDE.U32 R2, R5, 0x8, R2 ;  /* 0x0000000805027825 */ /* 0x001fe400078e0002 */
[----:B------:R-:W0:Y:S04]  /*0100*/  LDC.64 R4, c[0x0][0x388] ;  /* 0x0000e200ff047b82 */ /* 0x000e280000000a00 */
[----:B------:R-:W2:Y:S01]  /*0110*/  LDG.E.64.CONSTANT R2, desc[UR4][R2.64] ;  /* 0x0000000402027981 */ /* 0x000ea2000c1e9b00 */
[----:B0-----:R-:W-:Y:S01]  /*0120*/  IMAD.WIDE.U32 R4, R9, 0x8, R4 ;  /* 0x0000000809047825 */ /* 0x001fe200078e0004 */
[C---:B--2---:R-:W-:Y:S02]  /*0130*/  ISETP.NE.U32.AND P0, PT, R2.reuse, RZ, PT ;  /* 0x000000ff0200720c */ /* 0x044fe40003f05070 */
[----:B-1----:R-:W-:-:S02]  /*0140*/  IADD3 R6, P2, PT, -R2, UR6, RZ ;  /* 0x0000000602067c10 */ /* 0x002fc4000ff5e1ff */
[C---:B------:R-:W-:Y:S02]  /*0150*/  ISETP.NE.AND.EX P0, PT, R3.reuse, RZ, PT, P0 ;  /* 0x000000ff0300720c */ /* 0x040fe40003f05300 */
[----:B------:R-:W-:Y:S02]  /*0160*/  IADD3.X R7, PT, PT, ~R3, UR7, RZ, P2, !PT ;  /* 0x0000000703077c10 */ /* 0x000fe400097fe5ff */
[----:B------:R-:W-:Y:S02]  /*0170*/  SEL R6, R6, RZ, P0 ;  /* 0x000000ff06067207 */ /* 0x000fe40000000000 */
[----:B------:R-:W-:-:S05]  /*0180*/  SEL R7, R7, RZ, P0 ;  /* 0x000000ff07077207 */ /* 0x000fca0000000000 */
[----:B------:R0:W-:Y:S02]  /*0190*/  STG.E.64 desc[UR4][R4.64], R6 ;  /* 0x0000000604007986 */ /* 0x0001e4000c101b04 */
.L_x_17:
[----:B------:R-:W-:Y:S05]  /*01a0*/  BSYNC.RECONVERGENT B0 ;  /* 0x0000000000007941 */ /* 0x000fea0003800200 */
.L_x_16:
[----:B------:R-:W-:Y:S05]  /*01b0*/  @P1 EXIT ;  /* 0x000000000000194d */ /* 0x000fea0003800000 */
[----:B0-----:R-:W0:Y:S08]  /*01c0*/  LDC R5, c[0x0][0x394] ;  /* 0x0000e500ff057b82 */ /* 0x001e300000000800 */
[----:B------:R-:W1:Y:S01]  /*01d0*/  LDC.64 R2, c[0x0][0x380] ;  /* 0x0000e000ff027b82 */ /* 0x000e620000000a00 */
[----:B0-----:R-:W-:-:S04]  /*01e0*/  IMAD R5, R0, R5, RZ ;  /* 0x0000000500057224 */ /* 0x001fc800078e02ff */
[----:B-1----:R-:W-:-:S03]  /*01f0*/  IMAD.WIDE.U32 R2, R5, 0x8, R2 ;  /* 0x0000000805027825 */ /* 0x002fc600078e0002 */
[----:B------:R-:W0:Y:S03]  /*0200*/  LDC.64 R4, c[0x0][0x388] ;  /* 0x0000e200ff047b82 */ /* 0x000e260000000a00 */
[----:B------:R-:W2:Y:S01]  /*0210*/  LDG.E.64.CONSTANT R2, desc[UR4][R2.64] ;  /* 0x0000000402027981 */ /* 0x000ea2000c1e9b00 */
[----:B0-----:R-:W-:-:S05]  /*0220*/  IMAD.WIDE.U32 R4, R0, 0x8, R4 ;  /* 0x0000000800047825 */ /* 0x001fca00078e0004 */
[----:B--2---:R-:W-:Y:S01]  /*0230*/  STG.E.64 desc[UR4][R4.64], R2 ;  /* 0x0000000204007986 */ /* 0x004fe2000c101b04 */
[----:B------:R-:W-:Y:S05]  /*0240*/  EXIT ;  /* 0x000000000000794d */ /* 0x000fea0003800000 */
.L_x_18:
        /* <DEDUP_REMOVED lines=11> */
.L_x_77:


//--------------------- .text._ZN3lux4cuda4tfhe27init_test_polynomial_kernelEPmPKmmjjm --------------------------
	.section	.text._ZN3lux4cuda4tfhe27init_test_polynomial_kernelEPmPKmmjjm,"ax",@progbits
	.align	128
        .global         _ZN3lux4cuda4tfhe27init_test_polynomial_kernelEPmPKmmjjm
        .type           _ZN3lux4cuda4tfhe27init_test_polynomial_kernelEPmPKmmjjm,@function
        .size           _ZN3lux4cuda4tfhe27init_test_polynomial_kernelEPmPKmmjjm,(.L_x_74 - _ZN3lux4cuda4tfhe27init_test_polynomial_kernelEPmPKmmjjm)
        .other          _ZN3lux4cuda4tfhe27init_test_polynomial_kernelEPmPKmmjjm,@"STO_CUDA_ENTRY STV_DEFAULT"
_ZN3lux4cuda4tfhe27init_test_polynomial_kernelEPmPKmmjjm:
.text._ZN3lux4cuda4tfhe27init_test_polynomial_kernelEPmPKmmjjm:
[----:B------:R-:W-:Y:S01]  /*0000*/  LDC R1, c[0x0][0x37c] ;  /* 0x0000df00ff017b82 */ /* 0x000fe20000000800 */
[----:B------:R-:W0:Y:S07]  /*0010*/  S2R R0, SR_TID.X ;  /* 0x0000000000007919 */ /* 0x000e2e0000002100 */
[----:B------:R-:W0:Y:S08]  /*0020*/  S2UR UR4, SR_CTAID.X ;  /* 0x00000000000479c3 */ /* 0x000e300000002500 */
[----:B------:R-:W0:Y:S08]  /*0030*/  LDC R3, c[0x0][0x360] ;  /* 0x0000d800ff037b82 */ /* 0x000e300000000800 */
[----:B------:R-:W1:Y:S08]  /*0040*/  S2UR UR5, SR_CTAID.Y ;  /* 0x00000000000579c3 */ /* 0x000e700000002600 */
[----:B------:R-:W1:Y:S01]  /*0050*/  LDC.64 R8, c[0x0][0x398] ;  /* 0x0000e600ff087b82 */ /* 0x000e620000000a00 */
[----:B0-----:R-:W-:Y:S01]  /*0060*/  IMAD R3, R3, UR4, R0 ;  /* 0x0000000403037c24 */ /* 0x001fe2000f8e0200 */
[----:B-1----:R-:W-:-:S04]  /*0070*/  ISETP.LT.U32.AND P0, PT, R9, UR5, PT ;  /* 0x0000000509007c0c */ /* 0x002fc8000bf01070 */
[----:B------:R-:W-:-:S13]  /*0080*/  ISETP.GE.U32.OR P0, PT, R3, R8, P0 ;  /* 0x000000080300720c */ /* 0x000fda0000706470 */
[----:B------:R-:W-:Y:S05]  /*0090*/  @P0 EXIT ;  /* 0x000000000000094d */ /* 0x000fea0003800000 */
[----:B------:R-:W-:Y:S01]  /*00a0*/  ISETP.LE.U32.AND P0, PT, R9, UR5, PT ;  /* 0x0000000509007c0c */ /* 0x000fe2000bf03070 */
[----:B------:R-:W0:-:S12]  /*00b0*/  LDCU.64 UR6, c[0x0][0x358] ;  /* 0x00006b00ff0677ac */ /* 0x000e180008000a00 */
[----:B------:R-:W1:Y:S01]  /*00c0*/  @!P0 LDC.64 R4, c[0x0][0x380] ;  /* 0x0000e000ff048b82 */ /* 0x000e620000000a00 */
[----:B------:R-:W-:-:S04]  /*00d0*/  @!P0 IMAD R7, R8, UR5, R3 ;  /* 0x0000000508078c24 */ /* 0x000fc8000f8e0203 */
[----:B-1----:R-:W-:-:S05]  /*00e0*/  @!P0 IMAD.WIDE.U32 R4, R7, 0x8, R4 ;  /* 0x0000000807048825 */ /* 0x002fca00078e0004 */
[----:B0-----:R0:W-:Y:S01]  /*00f0*/  @!P0 STG.E.64 desc[UR6][R4.64], RZ ;  /* 0x000000ff04008986 */ /* 0x0011e2000c101b06 */
[----:B------:R-:W-:Y:S05]  /*0100*/  @!P0 EXIT ;  /* 0x000000000000894d */ /* 0x000fea0003800000 */
[----:B0-----:R-:W0:Y:S01]  /*0110*/  LDC.64 R4, c[0x0][0x3a0] ;  /* 0x0000e800ff047b82 */ /* 0x001e220000000a00 */
[----:B------:R-:W1:Y:S02]  /*0120*/  LDCU.64 UR4, c[0x0][0x390] ;  /* 0x00007200ff0477ac */ /* 0x000e640008000a00 */
[----:B-1----:R-:W-:-:S04]  /*0130*/  IMAD.WIDE.U32 R6, R8, UR4, RZ ;  /* 0x0000000408067c25 */ /* 0x002fc8000f8e00ff */
[----:B------:R-:W-:Y:S01]  /*0140*/  IMAD R0, R8, UR5, R7 ;  /* 0x0000000508007c24 */ /* 0x000fe2000f8e0207 */
[--C-:B0-----:R-:W-:Y:S02]  /*0150*/  SHF.R.U64 R9, R4, 0x1, R5.reuse ;  /* 0x0000000104097819 */ /* 0x101fe40000001205 */
[----:B------:R-:W-:Y:S02]  /*0160*/  SHF.R.U32.HI R11, RZ, 0x1, R5 ;  /* 0x00000001ff0b7819 */ /* 0x000fe40000011605 */
        /* <DEDUP_REMOVED lines=14> */
[----:B------:R-:W-:-:S05]  /*0250*/  IMAD.HI.U32 R2, R2, R7, RZ ;  /* 0x0000000702027227 */ /* 0x000fca00078e00ff */
[----:B------:R-:W-:-:S05]  /*0260*/  IADD3 R5, PT, PT, -R2, RZ, RZ ;  /* 0x000000ff02057210 */ /* 0x000fca0007ffe1ff */
[----:B------:R-:W-:-:S05]  /*0270*/  IMAD R7, R4, R5, R7 ;  /* 0x0000000504077224 */ /* 0x000fca00078e0207 */
[----:B------:R-:W-:-:S13]  /*0280*/  ISETP.GE.U32.AND P0, PT, R7, R4, PT ;  /* 0x000000040700720c */ /* 0x000fda0003f06070 */
[----:B------:R-:W-:Y:S02]  /*0290*/  @P0 IMAD.IADD R7, R7, 0x1, -R4 ;  /* 0x0000000107070824 */ /* 0x000fe400078e0a04 */
[----:B------:R-:W-:-:S03]  /*02a0*/  @P0 VIADD R2, R2, 0x1 ;  /* 0x0000000102020836 */ /* 0x000fc60000000000 */
[----:B------:R-:W-:-:S13]  /*02b0*/  ISETP.GE.U32.AND P1, PT, R7, R4, PT ;  /* 0x000000040700720c */ /* 0x000fda0003f26070 */
[----:B------:R-:W-:Y:S02]  /*02c0*/  @P1 IADD3 R2, PT, PT, R2, 0x1, RZ ;  /* 0x0000000102021810 */ /* 0x000fe40007ffe0ff */
[----:B------:R-:W-:-:S05]  /*02d0*/  @!P2 LOP3.LUT R2, RZ, R4, RZ, 0x33, !PT ;  /* 0x00000004ff02a212 */ /* 0x000fca00078e33ff */
[----:B------:R-:W-:Y:S01]  /*02e0*/  IMAD.MOV.U32 R6, RZ, RZ, R2 ;  /* 0x000000ffff067224 */ /* 0x000fe200078e0002 */
[----:B------:R-:W-:Y:S06]  /*02f0*/  BRA `(.L_x_20) ;  /* 0x0000000000087947 */ /* 0x000fec0003800000 */
.L_x_19:
[----:B------:R-:W-:-:S07]  /*0300*/  MOV R2, 0x320 ;  /* 0x0000032000027802 */ /* 0x000fce0000000f00 */
[----:B------:R-:W-:Y:S05]  /*0310*/  CALL.REL.NOINC `($__internal_1_$__cuda_sm20_div_u64) ;  /* 0x0000000400147944 */ /* 0x000fea0003c00000 */
.L_x_20:
[----:B------:R-:W0:Y:S01]  /*0320*/  LDC R0, c[0x0][0x398] ;  /* 0x0000e600ff007b82 */ /* 0x000e220000000800 */
[----:B------:R-:W-:Y:S01]  /*0330*/  IABS R10, R6 ;  /* 0x00000006000a7213 */ /* 0x000fe20000000000 */
[----:B------:R-:W1:Y:S01]  /*0340*/  LDCU.64 UR4, c[0x0][0x3a0] ;  /* 0x00007400ff0477ac */ /* 0x000e620008000a00 */
[----:B------:R-:W-:Y:S01]  /*0350*/  ISETP.GE.AND P1, PT, R6, RZ, PT ;  /* 0x000000ff0600720c */ /* 0x000fe20003f26270 */
[----:B------:R-:W2:Y:S01]  /*0360*/  LDCU UR8, c[0x0][0x39c] ;  /* 0x00007380ff0877ac */ /* 0x000ea20008000800 */
[----:B0-----:R-:W-:-:S05]  /*0370*/  IMAD.SHL.U32 R2, R0, 0x2, RZ ;  /* 0x0000000200027824 */ /* 0x001fca00078e00ff */
[-C--:B------:R-:W-:Y:S02]  /*0380*/  IABS R9, R2.reuse ;  /* 0x0000000200097213 */ /* 0x080fe40000000000 */
[----:B------:R-:W-:Y:S02]  /*0390*/  IABS R12, R2 ;  /* 0x00000002000c7213 */ /* 0x000fe40000000000 */
[----:B------:R-:W0:Y:S08]  /*03a0*/  I2F.RP R7, R9 ;  /* 0x0000000900077306 */ /* 0x000e300000209400 */
[----:B0-----:R-:W0:Y:S02]  /*03b0*/  MUFU.RCP R7, R7 ;  /* 0x0000000700077308 */ /* 0x001e240000001000 */
[----:B0-----:R-:W-:-:S06]  /*03c0*/  IADD3 R4, PT, PT, R7, 0xffffffe, RZ ;  /* 0x0ffffffe07047810 */ /* 0x001fcc0007ffe0ff */
[----:B------:R-:W0:Y:S08]  /*03d0*/  I2F.U32.RP R7, R2 ;  /* 0x0000000200077306 */ /* 0x000e300000209000 */
[----:B------:R3:W4:Y:S08]  /*03e0*/  F2I.FTZ.U32.TRUNC.NTZ R5, R4 ;  /* 0x0000000400057305 */ /* 0x000730000021f000 */
[----:B0-----:R-:W0:Y:S01]  /*03f0*/  MUFU.RCP R7, R7 ;  /* 0x0000000700077308 */ /* 0x001e220000001000 */
[----:B---3--:R-:W-:-:S02]  /*0400*/  HFMA2 R4, -RZ, RZ, 0, 0 ;  /* 0x00000000ff047431 */ /* 0x008fc400000001ff */
[----:B----4-:R-:W-:-:S04]  /*0410*/  IMAD.MOV R8, RZ, RZ, -R5 ;  /* 0x000000ffff087224 */ /* 0x010fc800078e0a05 */
[----:B------:R-:W-:Y:S02]  /*0420*/  IMAD R11, R8, R9, RZ ;  /* 0x00000009080b7224 */ /* 0x000fe400078e02ff */
[----:B------:R-:W-:Y:S02]  /*0430*/  IMAD.MOV.U32 R8, RZ, RZ, R10 ;  /* 0x000000ffff087224 */ /* 0x000fe400078e000a */
[----:B------:R-:W-:-:S04]  /*0440*/  IMAD.HI.U32 R5, R5, R11, R4 ;  /* 0x0000000b05057227 */ /* 0x000fc800078e0004 */
[----:B------:R-:W-:Y:S02]  /*0450*/  IMAD.MOV R4, RZ, RZ, -R12 ;  /* 0x000000ffff047224 */ /* 0x000fe400078e0a0c */
[----:B------:R-:W-:-:S04]  /*0460*/  IMAD.HI.U32 R5, R5, R8, RZ ;  /* 0x0000000805057227 */ /* 0x000fc800078e00ff */
[----:B------:R-:W-:Y:S01]  /*0470*/  IMAD R4, R5, R4, R8 ;  /* 0x0000000405047224 */ /* 0x000fe200078e0208 */
[----:B0-----:R-:W-:Y:S01]  /*0480*/  IADD3 R5, PT, PT, R7, 0xffffffe, RZ ;  /* 0x0ffffffe07057810 */ /* 0x001fe20007ffe0ff */
[----:B------:R-:W-:Y:S01]  /*0490*/  IMAD.MOV R11, RZ, RZ, -R2 ;  /* 0x000000ffff0b7224 */ /* 0x000fe200078e0a02 */
[----:B------:R-:W-:Y:S02]  /*04a0*/  LOP3.LUT R7, RZ, R2, RZ, 0x33, !PT ;  /* 0x00000002ff077212 */ /* 0x000fe400078e33ff */
[----:B------:R-:W-:Y:S02]  /*04b0*/  ISETP.GT.U32.AND P0, PT, R9, R4, PT ;  /* 0x000000040900720c */ /* 0x000fe40003f04070 */
[----:B------:R-:W0:Y:S11]  /*04c0*/  F2I.FTZ.U32.TRUNC.NTZ R5, R5 ;  /* 0x0000000500057305 */ /* 0x000e36000021f000 */
[----:B------:R-:W-:-:S02]  /*04d0*/  @!P0 IMAD.IADD R4, R4, 0x1, -R9 ;  /* 0x0000000104048824 */ /* 0x000fc400078e0a09 */
[----:B0-----:R-:W-:-:S03]  /*04e0*/  IMAD R11, R11, R5, RZ ;  /* 0x000000050b0b7224 */ /* 0x001fc600078e02ff */
[----:B------:R-:W-:-:S13]  /*04f0*/  ISETP.GT.U32.AND P0, PT, R9, R4, PT ;  /* 0x000000040900720c */ /* 0x000fda0003f04070 */
[----:B------:R-:W-:Y:S01]  /*0500*/  @!P0 IMAD.IADD R4, R4, 0x1, -R9 ;  /* 0x0000000104048824 */ /* 0x000fe200078e0a09 */
[----:B------:R-:W-:-:S04]  /*0510*/  ISETP.NE.AND P0, PT, R2, RZ, PT ;  /* 0x000000ff0200720c */ /* 0x000fc80003f05270 */
[----:B------:R-:W-:Y:S02]  /*0520*/  @!P1 IADD3 R4, PT, PT, -R4, RZ, RZ ;  /* 0x000000ff04049210 */ /* 0x000fe40007ffe1ff */
[----:B------:R-:W-:Y:S02]  /*0530*/  ISETP.NE.U32.AND P1, PT, R2, RZ, PT ;  /* 0x000000ff0200720c */ /* 0x000fe40003f25070 */
[----:B------:R-:W-:Y:S01]  /*0540*/  SEL R9, R7, R4, !P0 ;  /* 0x0000000407097207 */ /* 0x000fe20004000000 */
[----:B------:R-:W-:-:S04]  /*0550*/  IMAD.MOV.U32 R4, RZ, RZ, RZ ;  /* 0x000000ffff047224 */ /* 0x000fc800078e00ff */
[----:B------:R-:W-:-:S04]  /*0560*/  IMAD.HI.U32 R4, R5, R11, R4 ;  /* 0x0000000b05047227 */ /* 0x000fc800078e0004 */
[----:B------:R-:W-:-:S04]  /*0570*/  IMAD.IADD R9, R2, 0x1, -R9 ;  /* 0x0000000102097824 */ /* 0x000fc800078e0a09 */
[----:B------:R-:W-:-:S05]  /*0580*/  IMAD.HI.U32 R4, R4, R9, RZ ;  /* 0x0000000904047227 */ /* 0x000fca00078e00ff */
[----:B------:R-:W-:-:S05]  /*0590*/  IADD3 R4, PT, PT, -R4, RZ, RZ ;  /* 0x000000ff04047210 */ /* 0x000fca0007ffe1ff */
[----:B------:R-:W-:Y:S02]  /*05a0*/  IMAD R9, R2, R4, R9 ;  /* 0x0000000402097224 */ /* 0x000fe400078e0209 */
[----:B------:R-:W0:Y:S03]  /*05b0*/  LDC.64 R4, c[0x0][0x388] ;  /* 0x0000e200ff047b82 */ /* 0x000e260000000a00 */
[----:B------:R-:W-:-:S13]  /*05c0*/  ISETP.GE.U32.AND P0, PT, R9, R2, PT ;  /* 0x000000020900720c */ /* 0x000fda0003f06070 */
[----:B------:R-:W-:-:S05]  /*05d0*/  @P0 IMAD.IADD R9, R9, 0x1, -R2 ;  /* 0x0000000109090824 */ /* 0x000fca00078e0a02 */
[----:B------:R-:W-:-:S13]  /*05e0*/  ISETP.GE.U32.AND P0, PT, R9, R2, PT ;  /* 0x000000020900720c */ /* 0x000fda0003f06070 */
[----:B------:R-:W-:-:S05]  /*05f0*/  @P0 IMAD.IADD R9, R9, 0x1, -R2 ;  /* 0x0000000109090824 */ /* 0x000fca00078e0a02 */
[----:B------:R-:W-:-:S04]  /*0600*/  SEL R7, R7, R9, !P1 ;  /* 0x0000000907077207 */ /* 0x000fc80004800000 */
[----:B------:R-:W-:-:S04]  /*0610*/  ISETP.GE.AND P1, PT, R7, R0, PT ;  /* 0x000000000700720c */ /* 0x000fc80003f26270 */
[----:B------:R-:W-:-:S04]  /*0620*/  SEL R2, R0, RZ, P1 ;  /* 0x000000ff00027207 */ /* 0x000fc80000800000 */
[----:B------:R-:W-:-:S04]  /*0630*/  IADD3 R2, PT, PT, R3, R2, -R7 ;  /* 0x0000000203027210 */ /* 0x000fc80007ffe807 */
[----:B------:R-:W-:-:S04]  /*0640*/  SHF.R.S32.HI R7, RZ, 0x1f, R2 ;  /* 0x0000001fff077819 */ /* 0x000fc80000011402 */
[----:B------:R-:W-:-:S04]  /*0650*/  LOP3.LUT R7, R7, R0, RZ, 0xc0, !PT ;  /* 0x0000000007077212 */ /* 0x000fc800078ec0ff */
[----:B------:R-:W-:-:S05]  /*0660*/  IADD3 R7, PT, PT, R2, R7, RZ ;  /* 0x0000000702077210 */ /* 0x000fca0007ffe0ff */
[----:B0-----:R-:W-:Y:S02]  /*0670*/  IMAD.WIDE R4, R7, 0x8, R4 ;  /* 0x0000000807047825 */ /* 0x001fe400078e0204 */
[----:B------:R-:W0:Y:S04]  /*0680*/  LDC.64 R6, c[0x0][0x380] ;  /* 0x0000e000ff067b82 */ /* 0x000e280000000a00 */
[----:B------:R-:W3:Y:S01]  /*0690*/  LDG.E.64.CONSTANT R4, desc[UR6][R4.64] ;  /* 0x0000000604047981 */ /* 0x000ee2000c1e9b00 */
[----:B------:R-:W-:Y:S01]  /*06a0*/  ISETP.GT.XOR P1, PT, R2, -0x1, P1 ;  /* 0xffffffff0200780c */ /* 0x000fe20000f24a70 */
[----:B--2---:R-:W-:-:S04]  /*06b0*/  IMAD R3, R0, UR8, R3 ;  /* 0x0000000800037c24 */ /* 0x004fc8000f8e0203 */
[----:B0-----:R-:W-:Y:S01]  /*06c0*/  IMAD.WIDE.U32 R2, R3, 0x8, R6 ;  /* 0x0000000803027825 */ /* 0x001fe200078e0006 */
[C---:B---3--:R-:W-:Y:S02]  /*06d0*/  ISETP.NE.U32.AND P0, PT, R4.reuse, RZ, PT ;  /* 0x000000ff0400720c */ /* 0x048fe40003f05070 */
[----:B-1----:R-:W-:Y:S02]  /*06e0*/  IADD3 R9, P2, PT, -R4, UR4, RZ ;  /* 0x0000000404097c10 */ /* 0x002fe4000ff5e1ff */
[C---:B------:R-:W-:Y:S02]  /*06f0*/  ISETP.NE.AND.EX P0, PT, R5.reuse, RZ, PT, P0 ;  /* 0x000000ff0500720c */ /* 0x040fe40003f05300 */
[----:B------:R-:W-:Y:S02]  /*0700*/  IADD3.X R11, PT, PT, ~R5, UR5, RZ, P2, !PT ;  /* 0x00000005050b7c10 */ /* 0x000fe400097fe5ff */
[----:B------:R-:W-:Y:S02]  /*0710*/  SEL R9, R9, RZ, P0 ;  /* 0x000000ff09097207 */ /* 0x000fe40000000000 */
[----:B------:R-:W-:-:S02]  /*0720*/  SEL R11, R11, RZ, P0 ;  /* 0x000000ff0b0b7207 */ /* 0x000fc40000000000 */
[----:B------:R-:W-:Y:S02]  /*0730*/  SEL R4, R4, R9, P1 ;  /* 0x0000000904047207 */ /* 0x000fe40000800000 */
[----:B------:R-:W-:-:S05]  /*0740*/  SEL R5, R5, R11, P1 ;  /* 0x0000000b05057207 */ /* 0x000fca0000800000 */
[----:B------:R-:W-:Y:S01]  /*0750*/  STG.E.64 desc[UR6][R2.64], R4 ;  /* 0x0000000402007986 */ /* 0x000fe2000c101b06 */
[----:B------:R-:W-:Y:S05]  /*0760*/  EXIT ;  /* 0x000000000000794d */ /* 0x000fea0003800000 */
        .weak           $__internal_1_$__cuda_sm20_div_u64
        .type           $__internal_1_$__cuda_sm20_div_u64,@function
        .size           $__internal_1_$__cuda_sm20_div_u64,(.L_x_74 - $__internal_1_$__cuda_sm20_div_u64)
$__internal_1_$__cuda_sm20_div_u64:
[----:B------:R-:W0:Y:S01]  /*0770*/  LDCU.64 UR4, c[0x0][0x3a0] ;  /* 0x00007400ff0477ac */ /* 0x000e220008000a00 */
[----:B------:R-:W1:Y:S01]  /*0780*/  LDC.64 R4, c[0x0][0x3a0] ;  /* 0x0000e800ff047b82 */ /* 0x000e620000000a00 */
[----:B0-----:R-:W0:Y:S08]  /*0790*/  I2F.U64.RP R6, UR4 ;  /* 0x0000000400067d12 */ /* 0x001e300008309000 */
[----:B0-----:R-:W0:Y:S02]  /*07a0*/  MUFU.RCP R6, R6 ;  /* 0x0000000600067308 */ /* 0x001e240000001000 */
[----:B0-----:R-:W-:-:S06]  /*07b0*/  VIADD R8, R6, 0x1ffffffe ;  /* 0x1ffffffe06087836 */ /* 0x001fcc0000000000 */
[----:B------:R-:W1:Y:S02]  /*07c0*/  F2I.U64.TRUNC R8, R8 ;  /* 0x0000000800087311 */ /* 0x000e64000020d800 */
[----:B-1----:R-:W-:-:S04]  /*07d0*/  IMAD.WIDE.U32 R10, R8, R4, RZ ;  /* 0x00000004080a7225 */ /* 0x002fc800078e00ff */
[----:B------:R-:W-:Y:S01]  /*07e0*/  IMAD R11, R8, R5, R11 ;  /* 0x00000005080b7224 */ /* 0x000fe200078e020b */
[----:B------:R-:W-:-:S03]  /*07f0*/  IADD3 R13, P0, PT, RZ, -R10, RZ ;  /* 0x8000000aff0d7210 */ /* 0x000fc60007f1e0ff */
[----:B------:R-:W-:Y:S02]  /*0800*/  IMAD R11, R9, R4, R11 ;  /* 0x00000004090b7224 */ /* 0x000fe400078e020b */
[----:B------:R-:W-:-:S04]  /*0810*/  IMAD.HI.U32 R10, R8, R13, RZ ;  /* 0x0000000d080a7227 */ /* 0x000fc800078e00ff */
[----:B------:R-:W-:Y:S01]  /*0820*/  IMAD.X R15, RZ, RZ, ~R11, P0 ;  /* 0x000000ffff0f7224 */ /* 0x000fe200000e0e0b */
[----:B------:R-:W-:-:S03]  /*0830*/  MOV R11, R8 ;  /* 0x00000008000b7202 */ /* 0x000fc60000000f00 */
[-C--:B------:R-:W-:Y:S02]  /*0840*/  IMAD R17, R9, R15.reuse, RZ ;  /* 0x0000000f09117224 */ /* 0x080fe400078e02ff */
[----:B------:R-:W-:-:S04]  /*0850*/  IMAD.WIDE.U32 R10, P0, R8, R15, R10 ;  /* 0x0000000f080a7225 */ /* 0x000fc8000780000a */
[----:B------:R-:W-:-:S04]  /*0860*/  IMAD.HI.U32 R15, R9, R15, RZ ;  /* 0x0000000f090f7227 */ /* 0x000fc800078e00ff */
[----:B------:R-:W-:-:S04]  /*0870*/  IMAD.HI.U32 R10, P1, R9, R13, R10 ;  /* 0x0000000d090a7227 */ /* 0x000fc8000782000a */
[----:B------:R-:W-:Y:S01]  /*0880*/  IMAD.X R6, R15, 0x1, R9, P0 ;  /* 0x000000010f067824 */ /* 0x000fe200000e0609 */
[----:B------:R-:W-:-:S04]  /*0890*/  IADD3 R11, P2, PT, R17, R10, RZ ;  /* 0x0000000a110b7210 */ /* 0x000fc80007f5e0ff */
[----:B------:R-:W-:Y:S01]  /*08a0*/  IADD3.X R13, PT, PT, RZ, RZ, R6, P2, P1 ;  /* 0x000000ffff0d7210 */ /* 0x000fe200017e2406 */
[----:B------:R-:W-:-:S04]  /*08b0*/  IMAD.WIDE.U32 R8, R11, R4, RZ ;  /* 0x000000040b087225 */ /* 0x000fc800078e00ff */
[----:B------:R-:W-:Y:S01]  /*08c0*/  IMAD R6, R11, R5, R9 ;  /* 0x000000050b067224 */ /* 0x000fe200078e0209 */
[----:B------:R-:W-:-:S03]  /*08d0*/  IADD3 R9, P0, PT, RZ, -R8, RZ ;  /* 0x80000008ff097210 */ /* 0x000fc60007f1e0ff */
[----:B------:R-:W-:Y:S02]  /*08e0*/  IMAD R6, R13, R4, R6 ;  /* 0x000000040d067224 */ /* 0x000fe400078e0206 */
[----:B------:R-:W-:-:S04]  /*08f0*/  IMAD.HI.U32 R10, R11, R9, RZ ;  /* 0x000000090b0a7227 */ /* 0x000fc800078e00ff */
[----:B------:R-:W-:-:S04]  /*0900*/  IMAD.X R6, RZ, RZ, ~R6, P0 ;  /* 0x000000ffff067224 */ /* 0x000fc800000e0e06 */
[----:B------:R-:W-:-:S04]  /*0910*/  IMAD.WIDE.U32 R10, P0, R11, R6, R10 ;  /* 0x000000060b0a7225 */ /* 0x000fc8000780000a */
[C---:B------:R-:W-:Y:S02]  /*0920*/  IMAD R8, R13.reuse, R6, RZ ;  /* 0x000000060d087224 */ /* 0x040fe400078e02ff */
[----:B------:R-:W-:-:S04]  /*0930*/  IMAD.HI.U32 R11, P1, R13, R9, R10 ;  /* 0x000000090d0b7227 */ /* 0x000fc8000782000a */
[----:B------:R-:W-:Y:S01]  /*0940*/  IMAD.HI.U32 R6, R13, R6, RZ ;  /* 0x000000060d067227 */ /* 0x000fe200078e00ff */
[----:B------:R-:W-:-:S03]  /*0950*/  IADD3 R11, P2, PT, R8, R11, RZ ;  /* 0x0000000b080b7210 */ /* 0x000fc60007f5e0ff */
[----:B------:R-:W-:Y:S01]  /*0960*/  IMAD.MOV.U32 R9, RZ, RZ, RZ ;  /* 0x000000ffff097224 */ /* 0x000fe200078e00ff */
        /* <DEDUP_REMOVED lines=9> */
[----:B------:R-:W-:-:S03]  /*0a00*/  IMAD.WIDE.U32 R8, R11, R4, RZ ;  /* 0x000000040b087225 */ /* 0x000fc600078e00ff */
[----:B------:R-:W-:Y:S01]  /*0a10*/  IADD3.X R13, PT, PT, RZ, R6, RZ, P1, !PT ;  /* 0x00000006ff0d7210 */ /* 0x000fe20000ffe4ff */
[----:B------:R-:W-:Y:S01]  /*0a20*/  IMAD R6, R11, R5, R9 ;  /* 0x000000050b067224 */ /* 0x000fe200078e0209 */
[----:B------:R-:W-:-:S03]  /*0a30*/  IADD3 R9, P1, PT, -R8, R7, RZ ;  /* 0x0000000708097210 */ /* 0x000fc60007f3e1ff */
[-C--:B------:R-:W-:Y:S01]  /*0a40*/  IMAD R13, R13, R4.reuse, R6 ;  /* 0x000000040d0d7224 */ /* 0x080fe200078e0206 */
[----:B------:R-:W-:-:S03]  /*0a50*/  ISETP.GE.U32.AND P0, PT, R9, R4, PT ;  /* 0x000000040900720c */ /* 0x000fc60003f06070 */
[----:B------:R-:W-:Y:S01]  /*0a60*/  IMAD.X R6, R0, 0x1, ~R13, P1 ;  /* 0x0000000100067824 */ /* 0x000fe200008e0e0d */
[----:B------:R-:W-:Y:S02]  /*0a70*/  IADD3 R7, P1, PT, R9, -R4, RZ ;  /* 0x8000000409077210 */ /* 0x000fe40007f3e0ff */
[----:B------:R-:W-:Y:S02]  /*0a80*/  IADD3 R0, PT, PT, R11, 0x1, RZ ;  /* 0x000000010b007810 */ /* 0x000fe40007ffe0ff */
[C---:B------:R-:W-:Y:S01]  /*0a90*/  ISETP.GE.U32.AND.EX P0, PT, R6.reuse, R5, PT, P0 ;  /* 0x000000050600720c */ /* 0x040fe20003f06100 */
[----:B------:R-:W-:Y:S01]  /*0aa0*/  IMAD.X R8, R6, 0x1, ~R5, P1 ;  /* 0x0000000106087824 */ /* 0x000fe200008e0e05 */
[----:B------:R-:W-:Y:S02]  /*0ab0*/  ISETP.NE.U32.AND P1, PT, R4, RZ, PT ;  /* 0x000000ff0400720c */ /* 0x000fe40003f25070 */
[----:B------:R-:W-:Y:S02]  /*0ac0*/  SEL R7, R7, R9, P0 ;  /* 0x0000000907077207 */ /* 0x000fe40000000000 */
[----:B------:R-:W-:-:S02]  /*0ad0*/  SEL R8, R8, R6, P0 ;  /* 0x0000000608087207 */ /* 0x000fc40000000000 */
[----:B------:R-:W-:Y:S02]  /*0ae0*/  SEL R11, R0, R11, P0 ;  /* 0x0000000b000b7207 */ /* 0x000fe40000000000 */
[----:B------:R-:W-:Y:S01]  /*0af0*/  ISETP.GE.U32.AND P0, PT, R7, R4, PT ;  /* 0x000000040700720c */ /* 0x000fe20003f06070 */
[----:B------:R-:W-:Y:S01]  /*0b00*/  IMAD.MOV.U32 R4, RZ, RZ, R2 ;  /* 0x000000ffff047224 */ /* 0x000fe200078e0002 */
[----:B------:R-:W-:Y:S01]  /*0b10*/  ISETP.NE.AND.EX P1, PT, R5, RZ, PT, P1 ;  /* 0x000000ff0500720c */ /* 0x000fe20003f25310 */
[----:B------:R-:W-:Y:S01]  /*0b20*/  VIADD R6, R11, 0x1 ;  /* 0x000000010b067836 */ /* 0x000fe20000000000 */
[----:B------:R-:W-:Y:S01]  /*0b30*/  ISETP.GE.U32.AND.EX P0, PT, R8, R5, PT, P0 ;  /* 0x000000050800720c */ /* 0x000fe20003f06100 */
[----:B------:R-:W-:-:S03]  /*0b40*/  HFMA2 R5, -RZ, RZ, 0, 0 ;  /* 0x00000000ff057431 */ /* 0x000fc600000001ff */
[----:B------:R-:W-:-:S04]  /*0b50*/  SEL R6, R6, R11, P0 ;  /* 0x0000000b06067207 */ /* 0x000fc80000000000 */
[----:B------:R-:W-:Y:S01]  /*0b60*/  SEL R6, R6, 0xffffffff, P1 ;  /* 0xffffffff06067807 */ /* 0x000fe20000800000 */
[----:B------:R-:W-:Y:S06]  /*0b70*/  RET.REL.NODEC R4 `(_ZN3lux4cuda4tfhe27init_test_polynomial_kernelEPmPKmmjjm) ;  /* 0xfffffff404207950 */ /* 0x000fec0003c3ffff */
.L_x_21:
        /* <DEDUP_REMOVED lines=16> */
.L_x_74:


//--------------------- .text._ZN3lux4cuda4tfhe24blind_rotate_full_kernelEPmPKmS4_jjjjmm --------------------------
	.section	.text._ZN3lux4cuda4tfhe24blind_rotate_full_kernelEPmPKmS4_jjjjmm,"ax",@progbits
	.align	128
        .global         _ZN3lux4cuda4tfhe24blind_rotate_full_kernelEPmPKmS4_jjjjmm
        .type           _ZN3lux4cuda4tfhe24blind_rotate_full_kernelEPmPKmS4_jjjjmm,@function
        .size           _ZN3lux4cuda4tfhe24blind_rotate_full_kernelEPmPKmS4_jjjjmm,(.L_x_79 - _ZN3lux4cuda4tfhe24blind_rotate_full_kernelEPmPKmS4_jjjjmm)
        .other          _ZN3lux4cuda4tfhe24blind_rotate_full_kernelEPmPKmS4_jjjjmm,@"STO_CUDA_ENTRY STV_DEFAULT"
_ZN3lux4cuda4tfhe24blind_rotate_full_kernelEPmPKmS4_jjjjmm:
.text._ZN3lux4cuda4tfhe24blind_rotate_full_kernelEPmPKmS4_jjjjmm:
[----:B------:R-:W-:Y:S01]  /*0000*/  LDC R1, c[0x0][0x37c] ;  /* 0x0000df00ff017b82 */ /* 0x000fe20000000800 */
[----:B------:R-:W-:Y:S05]  /*0010*/  EXIT ;  /* 0x000000000000794d */ /* 0x000fea0003800000 */
.L_x_22:
        /* <DEDUP_REMOVED lines=14> */
.L_x_79:


//--------------------- .text._ZN3lux4cuda4tfhe24blind_rotate_step_kernelEPmPKmijjjmm --------------------------
	.section	.text._ZN3lux4cuda4tfhe24blind_rotate_step_kernelEPmPKmijjjmm,"ax",@progbits
	.align	128
        .global         _ZN3lux4cuda4tfhe24blind_rotate_step_kernelEPmPKmijjjmm
        .type           _ZN3lux4cuda4tfhe24blind_rotate_step_kernelEPmPKmijjjmm,@function
        .size           _ZN3lux4cuda4tfhe24blind_rotate_step_kernelEPmPKmijjjmm,(.L_x_80 - _ZN3lux4cuda4tfhe24blind_rotate_step_kernelEPmPKmijjjmm)
        .other          _ZN3lux4cuda4tfhe24blind_rotate_step_kernelEPmPKmijjjmm,@"STO_CUDA_ENTRY STV_DEFAULT"
_ZN3lux4cuda4tfhe24blind_rotate_step_kernelEPmPKmijjjmm:
.text._ZN3lux4cuda4tfhe24blind_rotate_step_kernelEPmPKmijjjmm:
[----:B------:R-:W-:Y:S01]  /*0000*/  LDC R1, c[0x0][0x37c] ;  /* 0x0000df00ff017b82 */ /* 0x000fe20000000800 */
[----:B------:R-:W0:Y:S01]  /*0010*/  LDCU.64 UR6, c[0x0][0x390] ;  /* 0x00007200ff0677ac */ /* 0x000e220008000a00 */
[----:B------:R-:W1:Y:S01]  /*0020*/  LDCU UR5, c[0x0][0x398] ;  /* 0x00007300ff0577ac */ /* 0x000e620008000800 */
[----:B------:R-:W2:Y:S01]  /*0030*/  LDCU UR17, c[0x0][0x360] ;  /* 0x00006c00ff1177ac */ /* 0x000ea20008000800 */
[----:B------:R-:W3:Y:S01]  /*0040*/  LDCU.64 UR12, c[0x0][0x358] ;  /* 0x00006b00ff0c77ac */ /* 0x000ee20008000a00 */
[----:B0-----:R-:W-:Y:S01]  /*0050*/  USHF.L.U32 UR4, UR7, 0x1, URZ ;  /* 0x0000000107047899 */ /* 0x001fe200080006ff */
[----:B------:R-:W-:Y:S01]  /*0060*/  IMAD.U32 R6, RZ, RZ, UR6 ;  /* 0x00000006ff067e24 */ /* 0x000fe2000f8e00ff */
[----:B------:R-:W-:Y:S01]  /*0070*/  ISETP.LE.AND P1, PT, RZ, UR6, PT ;  /* 0x00000006ff007c0c */ /* 0x000fe2000bf23270 */
[----:B-1----:R-:W-:-:S03]  /*0080*/  UIMAD UR8, UR5, UR7, UR7 ;  /* 0x00000007050872a4 */ /* 0x002fc6000f8e0207 */
[----:B------:R-:W-:Y:S01]  /*0090*/  IMAD.U32 R4, RZ, RZ, UR4 ;  /* 0x00000004ff047e24 */ /* 0x000fe2000f8e00ff */
[----:B------:R-:W-:-:S04]  /*00a0*/  IABS R6, R6 ;  /* 0x0000000600067213 */ /* 0x000fc80000000000 */
[-C--:B------:R-:W-:Y:S02]  /*00b0*/  IABS R5, R4.reuse ;  /* 0x0000000400057213 */ /* 0x080fe40000000000 */
[----:B------:R-:W-:Y:S02]  /*00c0*/  IABS R4, R4 ;  /* 0x0000000400047213 */ /* 0x000fe40000000000 */
[----:B------:R-:W0:Y:S08]  /*00d0*/  I2F.RP R0, R5 ;  /* 0x0000000500007306 */ /* 0x000e300000209400 */
[----:B0-----:R-:W0:Y:S02]  /*00e0*/  MUFU.RCP R0, R0 ;  /* 0x0000000000007308 */ /* 0x001e240000001000 */
[----:B0-----:R-:W-:-:S02]  /*00f0*/  VIADD R2, R0, 0xffffffe ;  /* 0x0ffffffe00027836 */ /* 0x001fc40000000000 */
[----:B------:R-:W-:-:S04]  /*0100*/  IMAD.MOV R0, RZ, RZ, -R4 ;  /* 0x000000ffff007224 */ /* 0x000fc800078e0a04 */
[----:B------:R0:W1:Y:S08]  /*0110*/  F2I.FTZ.U32.TRUNC.NTZ R3, R2 ;  /* 0x0000000200037305 */ /* 0x000070000021f000 */
[----:B------:R-:W4:Y:S01]  /*0120*/  I2F.U32.RP R4, UR4 ;  /* 0x0000000400047d06 */ /* 0x000f220008209000 */
[----:B0-----:R-:W-:Y:S02]  /*0130*/  IMAD.MOV.U32 R2, RZ, RZ, RZ ;  /* 0x000000ffff027224 */ /* 0x001fe400078e00ff */
[----:B-1----:R-:W-:-:S04]  /*0140*/  IMAD.MOV R8, RZ, RZ, -R3 ;  /* 0x000000ffff087224 */ /* 0x002fc800078e0a03 */
[----:B------:R-:W-:-:S04]  /*0150*/  IMAD R7, R8, R5, RZ ;  /* 0x0000000508077224 */ /* 0x000fc800078e02ff */
[----:B------:R-:W-:Y:S01]  /*0160*/  IMAD.HI.U32 R3, R3, R7, R2 ;  /* 0x0000000703037227 */ /* 0x000fe200078e0002 */
[----:B----4-:R-:W0:Y:S03]  /*0170*/  MUFU.RCP R4, R4 ;  /* 0x0000000400047308 */ /* 0x010e260000001000 */
[----:B------:R-:W-:Y:S02]  /*0180*/  IMAD R7, RZ, RZ, -UR4 ;  /* 0x80000004ff077e24 */ /* 0x000fe4000f8e02ff */
[----:B------:R-:W-:-:S04]  /*0190*/  IMAD.HI.U32 R3, R3, R6, RZ ;  /* 0x0000000603037227 */ /* 0x000fc800078e00ff */
[----:B------:R-:W-:-:S05]  /*01a0*/  IMAD R0, R3, R0, R6 ;  /* 0x0000000003007224 */ /* 0x000fca00078e0206 */
[----:B------:R-:W-:Y:S01]  /*01b0*/  ISETP.GT.U32.AND P0, PT, R5, R0, PT ;  /* 0x000000000500720c */ /* 0x000fe20003f04070 */
[----:B0-----:R-:W-:Y:S02]  /*01c0*/  VIADD R2, R4, 0xffffffe ;  /* 0x0ffffffe04027836 */ /* 0x001fe40000000000 */
[----:B------:R-:W-:Y:S01]  /*01d0*/  IMAD.U32 R4, RZ, RZ, UR5 ;  /* 0x00000005ff047e24 */ /* 0x000fe2000f8e00ff */
[----:B------:R-:W-:Y:S01]  /*01e0*/  UIADD3 UR5, UPT, UPT, UR5, 0x1, URZ ;  /* 0x0000000105057890 */ /* 0x000fe2000fffe0ff */
[----:B------:R0:W1:Y:S08]  /*01f0*/  F2I.FTZ.U32.TRUNC.NTZ R3, R2 ;  /* 0x0000000200037305 */ /* 0x000070000021f000 */
[----:B------:R-:W-:-:S02]  /*0200*/  @!P0 IMAD.IADD R0, R0, 0x1, -R5 ;  /* 0x0000000100008824 */ /* 0x000fc400078e0a05 */
[----:B0-----:R-:W-:-:S03]  /*0210*/  IMAD.MOV.U32 R2, RZ, RZ, RZ ;  /* 0x000000ffff027224 */ /* 0x001fc600078e00ff */
[----:B------:R-:W-:Y:S01]  /*0220*/  ISETP.GT.U32.AND P0, PT, R5, R0, PT ;  /* 0x000000000500720c */ /* 0x000fe20003f04070 */
[----:B-1----:R-:W-:-:S04]  /*0230*/  IMAD R7, R7, R3, RZ ;  /* 0x0000000307077224 */ /* 0x002fc800078e02ff */
[----:B------:R-:W-:-:S08]  /*0240*/  IMAD.HI.U32 R3, R3, R7, R2 ;  /* 0x0000000703037227 */ /* 0x000fd000078e0002 */
[----:B------:R-:W-:Y:S01]  /*0250*/  @!P0 IMAD.IADD R0, R0, 0x1, -R5 ;  /* 0x0000000100008824 */ /* 0x000fe200078e0a05 */
[----:B------:R-:W-:Y:S02]  /*0260*/  ISETP.NE.AND P0, PT, RZ, UR4, PT ;  /* 0x00000004ff007c0c */ /* 0x000fe4000bf05270 */
[----:B------:R-:W-:Y:S01]  /*0270*/  LOP3.LUT R5, RZ, UR4, RZ, 0x33, !PT ;  /* 0x00000004ff057c12 */ /* 0x000fe2000f8e33ff */
[----:B------:R-:W-:Y:S01]  /*0280*/  @!P1 IMAD.MOV R0, RZ, RZ, -R0 ;  /* 0x000000ffff009224 */ /* 0x000fe200078e0a00 */
[----:B------:R-:W-:-:S04]  /*0290*/  ISETP.NE.U32.AND P1, PT, RZ, UR4, PT ;  /* 0x00000004ff007c0c */ /* 0x000fc8000bf25070 */
[----:B------:R-:W-:-:S05]  /*02a0*/  SEL R0, R5, R0, !P0 ;  /* 0x0000000005007207 */ /* 0x000fca0004000000 */
[----:B------:R-:W-:-:S04]  /*02b0*/  VIADD R0, R0, UR4 ;  /* 0x0000000400007c36 */ /* 0x000fc80008000000 */
[----:B------:R-:W-:-:S04]  /*02c0*/  IMAD.HI.U32 R3, R3, R0, RZ ;  /* 0x0000000003037227 */ /* 0x000fc800078e00ff */
[----:B------:R-:W-:-:S04]  /*02d0*/  IMAD.MOV R3, RZ, RZ, -R3 ;  /* 0x000000ffff037224 */ /* 0x000fc800078e0a03 */
[----:B------:R-:W-:Y:S02]  /*02e0*/  IMAD R2, R3, UR4, R0 ;  /* 0x0000000403027c24 */ /* 0x000fe4000f8e0200 */
[----:B------:R-:W0:Y:S01]  /*02f0*/  S2R R0, SR_TID.X ;  /* 0x0000000000007919 */ /* 0x000e220000002100 */
[----:B------:R-:W-:Y:S02]  /*0300*/  IMAD.MOV.U32 R3, RZ, RZ, 0x1 ;  /* 0x00000001ff037424 */ /* 0x000fe400078e00ff */
[----:B------:R-:W-:-:S03]  /*0310*/  ISETP.GE.U32.AND P0, PT, R2, UR4, PT ;  /* 0x0000000402007c0c */ /* 0x000fc6000bf06070 */
[----:B------:R-:W-:-:S04]  /*0320*/  VIADDMNMX.U32 R3, R4, R3, 0x1, !PT ;  /* 0x0000000104037446 */ /* 0x000fc80007800003 */
[----:B------:R-:W-:-:S06]  /*0330*/  R2UR UR18, R3 ;  /* 0x00000000031272ca */ /* 0x000fcc00000e0000 */
[----:B------:R-:W-:-:S05]  /*0340*/  @P0 VIADD R2, R2, -UR4 ;  /* 0x8000000402020c36 */ /* 0x000fca0008000000 */
[----:B------:R-:W-:-:S13]  /*0350*/  ISETP.GE.U32.AND P0, PT, R2, UR4, PT ;  /* 0x0000000402007c0c */ /* 0x000fda000bf06070 */
[----:B------:R-:W-:Y:S01]  /*0360*/  @P0 VIADD R2, R2, -UR4 ;  /* 0x8000000402020c36 */ /* 0x000fe20008000000 */
[----:B------:R-:W-:-:S04]  /*0370*/  UMOV UR4, URZ ;  /* 0x000000ff00047c82 */ /* 0x000fc80008000000 */
[----:B0-23--:R-:W-:-:S07]  /*0380*/  SEL R13, R5, R2, !P1 ;  /* 0x00000002050d7207 */ /* 0x00dfce0004800000 */
.L_x_26:
[----:B0-----:R-:W0:Y:S01]  /*0390*/  LDC R17, c[0x0][0x394] ;  /* 0x0000e500ff117b82 */ /* 0x001e220000000800 */
[----:B------:R-:W1:Y:S01]  /*03a0*/  LDCU.64 UR6, c[0x0][0x3a0] ;  /* 0x00007400ff0677ac */ /* 0x000e620008000a00 */
[----:B------:R-:W-:Y:S01]  /*03b0*/  BSSY.RECONVERGENT B0, `(.L_x_23) ;  /* 0x0000022000007945 */ /* 0x000fe20003800200 */
[----:B0-----:R-:W-:-:S13]  /*03c0*/  ISETP.GE.U32.AND P0, PT, R0, R17, PT ;  /* 0x000000110000720c */ /* 0x001fda0003f06070 */
[----:B-1----:R-:W-:Y:S05]  /*03d0*/  @P0 BRA `(.L_x_24) ;  /* 0x00000000007c0947 */ /* 0x002fea0003800000 */
[----:B------:R-:W0:Y:S01]  /*03e0*/  S2R R10, SR_CgaCtaId ;  /* 0x00000000000a7919 */ /* 0x000e220000008800 */
[----:B------:R-:W1:Y:S01]  /*03f0*/  LDC.64 R2, c[0x0][0x380] ;  /* 0x0000e000ff027b82 */ /* 0x000e620000000a00 */
[----:B------:R-:W-:Y:S01]  /*0400*/  ISETP.GE.AND P0, PT, R13, R17, PT ;  /* 0x000000110d00720c */ /* 0x000fe20003f06270 */
[----:B------:R-:W-:Y:S01]  /*0410*/  IMAD.MOV.U32 R8, RZ, RZ, R0 ;  /* 0x000000ffff087224 */ /* 0x000fe200078e0000 */
[----:B------:R-:W-:Y:S02]  /*0420*/  MOV R5, 0x400 ;  /* 0x0000040000057802 */ /* 0x000fe40000000f00 */
[----:B------:R-:W-:-:S05]  /*0430*/  SEL R4, R17, RZ, P0 ;  /* 0x000000ff11047207 */ /* 0x000fca0000000000 */
[----:B------:R-:W-:Y:S01]  /*0440*/  IMAD.IADD R15, R4, 0x1, -R13 ;  /* 0x00000001040f7824 */ /* 0x000fe200078e0a0d */
[----:B0-----:R-:W-:-:S07]  /*0450*/  LEA R10, R10, R5, 0x18 ;  /* 0x000000050a0a7211 */ /* 0x001fce00078ec0ff */
.L_x_25:
[----:B0-----:R-:W-:-:S04]  /*0460*/  IMAD.IADD R6, R15, 0x1, R8 ;  /* 0x000000010f067824 */ /* 0x001fc800078e0208 */
[--C-:B------:R-:W-:Y:S01]  /*0470*/  IMAD R5, R17, UR4, R6.reuse ;  /* 0x0000000411057c24 */ /* 0x100fe2000f8e0206 */
[----:B------:R-:W-:-:S04]  /*0480*/  SHF.R.S32.HI R4, RZ, 0x1f, R6 ;  /* 0x0000001fff047819 */ /* 0x000fc80000011406 */
[----:B------:R-:W-:-:S05]  /*0490*/  LOP3.LUT R4, R4, R17, RZ, 0xc0, !PT ;  /* 0x0000001104047212 */ /* 0x000fca00078ec0ff */
[----:B------:R-:W-:-:S04]  /*04a0*/  IMAD.IADD R5, R4, 0x1, R5 ;  /* 0x0000000104057824 */ /* 0x000fc800078e0205 */
[----:B-1----:R-:W-:-:S06]  /*04b0*/  IMAD.WIDE.U32 R4, R5, 0x8, R2 ;  /* 0x0000000805047825 */ /* 0x002fcc00078e0002 */
[----:B------:R-:W2:Y:S01]  /*04c0*/  LDG.E.64 R4, desc[UR12][R4.64] ;  /* 0x0000000c04047981 */ /* 0x000ea2000c1e1b00 */
[----:B------:R-:W-:Y:S01]  /*04d0*/  ISETP.GT.AND P0, PT, R6, -0x1, PT ;  /* 0xffffffff0600780c */ /* 0x000fe20003f04270 */
[----:B------:R-:W-:Y:S02]  /*04e0*/  IMAD R9, R17, UR4, R8 ;  /* 0x0000000411097c24 */ /* 0x000fe4000f8e0208 */
[----:B------:R-:W-:Y:S01]  /*04f0*/  VIADD R8, R8, UR17 ;  /* 0x0000001108087c36 */ /* 0x000fe20008000000 */
[----:B------:R-:W-:Y:S01]  /*0500*/  ISETP.GE.XOR P0, PT, R13, R17, P0 ;  /* 0x000000110d00720c */ /* 0x000fe20000706a70 */
[----:B------:R-:W-:Y:S01]  /*0510*/  IMAD R9, R9, 0x8, R10 ;  /* 0x0000000809097824 */ /* 0x000fe200078e020a */
[C---:B--2---:R-:W-:Y:S02]  /*0520*/  ISETP.NE.U32.AND P1, PT, R4.reuse, RZ, PT ;  /* 0x000000ff0400720c */ /* 0x044fe40003f25070 */
[----:B------:R-:W-:Y:S02]  /*0530*/  IADD3 R7, P2, PT, -R4, UR6, RZ ;  /* 0x0000000604077c10 */ /* 0x000fe4000ff5e1ff */
[----:B------:R-:W-:-:S02]  /*0540*/  ISETP.NE.AND.EX P1, PT, R5, RZ, PT, P1 ;  /* 0x000000ff0500720c */ /* 0x000fc40003f25310 */
[----:B------:R-:W-:Y:S02]  /*0550*/  IADD3.X R11, PT, PT, ~R5, UR7, RZ, P2, !PT ;  /* 0x00000007050b7c10 */ /* 0x000fe400097fe5ff */
[----:B------:R-:W-:Y:S02]  /*0560*/  SEL R7, R7, RZ, P1 ;  /* 0x000000ff07077207 */ /* 0x000fe40000800000 */
[----:B------:R-:W-:Y:S02]  /*0570*/  SEL R11, R11, RZ, P1 ;  /* 0x000000ff0b0b7207 */ /* 0x000fe40000800000 */
[----:B------:R-:W-:Y:S02]  /*0580*/  SEL R6, R4, R7, P0 ;  /* 0x0000000704067207 */ /* 0x000fe40000000000 */
[----:B------:R-:W-:Y:S02]  /*0590*/  SEL R7, R5, R11, P0 ;  /* 0x0000000b05077207 */ /* 0x000fe40000000000 */
[----:B------:R-:W-:-:S03]  /*05a0*/  ISETP.GE.U32.AND P0, PT, R8, R17, PT ;  /* 0x000000110800720c */ /* 0x000fc60003f06070 */
[----:B------:R0:W-:Y:S10]  /*05b0*/  STS.64 [R9], R6 ;  /* 0x0000000609007388 */ /* 0x0001f40000000a00 */
[----:B------:R-:W-:Y:S05]  /*05c0*/  @!P0 BRA `(.L_x_25) ;  /* 0xfffffffc00a48947 */ /* 0x000fea000383ffff */
.L_x_24:
[----:B------:R-:W-:Y:S05]  /*05d0*/  BSYNC.RECONVERGENT B0 ;  /* 0x0000000000007941 */ /* 0x000fea0003800200 */
.L_x_23:
[----:B------:R-:W-:-:S04]  /*05e0*/  UIADD3 UR4, UPT, UPT, UR4, 0x1, URZ ;  /* 0x0000000104047890 */ /* 0x000fc8000fffe0ff */
[----:B------:R-:W-:-:S09]  /*05f0*/  UISETP.NE.AND UP0, UPT, UR4, UR18, UPT ;  /* 0x000000120400728c */ /* 0x000fd2000bf05270 */
[----:B------:R-:W-:Y:S05]  /*0600*/  BRA.U UP0, `(.L_x_26) ;  /* 0xfffffffd00607547 */ /* 0x000fea000b83ffff */
[----:B------:R-:W1:Y:S01]  /*0610*/  S2UR UR7, SR_CgaCtaId ;  /* 0x00000000000779c3 */ /* 0x000e620000008800 */
[----:B------:R-:W2:Y:S01]  /*0620*/  LDCU UR4, c[0x0][0x39c] ;  /* 0x00007380ff0477ac */ /* 0x000ea20008000800 */
[----:B------:R-:W-:Y:S01]  /*0630*/  UMOV UR6, 0x400 ;  /* 0x0000040000067882 */ /* 0x000fe20000000000 */
[----:B--2---:R-:W-:Y:S02]  /*0640*/  UIMAD UR4, UR8, UR4, URZ ;  /* 0x00000004080472a4 */ /* 0x004fe4000f8e02ff */
[----:B-1----:R-:W-:-:S04]  /*0650*/  ULEA UR9, UR7, UR6, 0x18 ;  /* 0x0000000607097291 */ /* 0x002fc8000f8ec0ff */
[----:B------:R-:W-:-:S04]  /*0660*/  ULEA UR14, UR8, UR9, 0x3 ;  /* 0x00000009080e7291 */ /* 0x000fc8000f8e18ff */
[----:B------:R-:W-:-:S03]  /*0670*/  ULEA UR6, UR4, UR14, 0x3 ;  /* 0x0000000e04067291 */ /* 0x000fc6000f8e18ff */
[----:B------:R-:W-:Y:S01]  /*0680*/  UMOV UR4, URZ ;  /* 0x000000ff00047c82 */ /* 0x000fe20008000000 */
[----:B------:R-:W-:Y:S08]  /*0690*/  BAR.SYNC.DEFER_BLOCKING 0x0 ;  /* 0x0000000000007b1d */ /* 0x000ff00000010000 */
.L_x_30:
[----:B------:R-:W1:Y:S01]  /*06a0*/  LDCU UR7, c[0x0][0x394] ;  /* 0x00007280ff0777ac */ /* 0x000e620008000800 */
[----:B------:R-:W-:Y:S01]  /*06b0*/  BSSY.RECONVERGENT B0, `(.L_x_27) ;  /* 0x0000017000007945 */ /* 0x000fe20003800200 */
[----:B-1----:R-:W-:-:S05]  /*06c0*/  IMAD.U32 R5, RZ, RZ, UR7 ;  /* 0x00000007ff057e24 */ /* 0x002fca000f8e00ff */
[----:B------:R-:W-:-:S13]  /*06d0*/  ISETP.GE.U32.AND P0, PT, R0, R5, PT ;  /* 0x000000050000720c */ /* 0x000fda0003f06070 */
[----:B--2---:R-:W-:Y:S05]  /*06e0*/  @P0 BRA `(.L_x_28) ;  /* 0x00000000004c0947 */ /* 0x004fea0003800000 */
[----:B0-----:R-:W0:Y:S01]  /*06f0*/  LDC.64 R8, c[0x0][0x380] ;  /* 0x0000e000ff087b82 */ /* 0x001e220000000a00 */
[----:B------:R-:W-:-:S07]  /*0700*/  IMAD.MOV.U32 R4, RZ, RZ, R0 ;  /* 0x000000ffff047224 */ /* 0x000fce00078e0000 */
[----:B------:R-:W1:Y:S02]  /*0710*/  LDC.64 R16, c[0x0][0x3a0] ;  /* 0x0000e800ff107b82 */ /* 0x000e640000000a00 */
.L_x_29:
[----:B--2---:R-:W-:-:S04]  /*0720*/  IMAD R11, R5, UR4, R4 ;  /* 0x00000004050b7c24 */ /* 0x004fc8000f8e0204 */
[----:B0-----:R-:W-:-:S06]  /*0730*/  IMAD.WIDE.U32 R6, R11, 0x8, R8 ;  /* 0x000000080b067825 */ /* 0x001fcc00078e0008 */
[----:B------:R-:W2:Y:S01]  /*0740*/  LDG.E.64 R6, desc[UR12][R6.64] ;  /* 0x0000000c06067981 */ /* 0x000ea2000c1e1b00 */
[C---:B------:R-:W-:Y:S01]  /*0750*/  LEA R10, R11.reuse, UR9, 0x3 ;  /* 0x000000090b0a7c11 */ /* 0x040fe2000f8e18ff */
[----:B------:R-:W-:Y:S01]  /*0760*/  VIADD R4, R4, UR17 ;  /* 0x0000001104047c36 */ /* 0x000fe20008000000 */
[----:B------:R-:W-:-:S03]  /*0770*/  LEA R11, R11, UR6, 0x3 ;  /* 0x000000060b0b7c11 */ /* 0x000fc6000f8e18ff */
[----:B------:R-:W2:Y:S02]  /*0780*/  LDS.64 R2, [R10] ;  /* 0x000000000a027984 */ /* 0x000ea40000000a00 */
[----:B--2---:R-:W-:-:S04]  /*0790*/  ISETP.GE.U32.AND P0, PT, R2, R6, PT ;  /* 0x000000060200720c */ /* 0x004fc80003f06070 */
[----:B------:R-:W-:-:S04]  /*07a0*/  ISETP.GE.U32.AND.EX P0, PT, R3, R7, PT, P0 ;  /* 0x000000070300720c */ /* 0x000fc80003f06100 */
[----:B-1----:R-:W-:Y:S02]  /*07b0*/  SEL R13, R16, RZ, !P0 ;  /* 0x000000ff100d7207 */ /* 0x002fe40004000000 */
[----:B------:R-:W-:Y:S02]  /*07c0*/  SEL R15, R17, RZ, !P0 ;  /* 0x000000ff110f7207 */ /* 0x000fe40004000000 */
[----:B------:R-:W-:-:S04]  /*07d0*/  IADD3 R2, P0, P1, R13, R2, -R6 ;  /* 0x000000020d027210 */ /* 0x000fc8000791e806 */
[----:B------:R-:W-:Y:S02]  /*07e0*/  IADD3.X R3, PT, PT, R15, R3, ~R7, P0, P1 ;  /* 0x000000030f037210 */ /* 0x000fe400007e2c07 */
[----:B------:R-:W-:-:S03]  /*07f0*/  ISETP.GE.U32.AND P0, PT, R4, R5, PT ;  /* 0x000000050400720c */ /* 0x000fc60003f06070 */
[----:B------:R2:W-:Y:S10]  /*0800*/  STS.64 [R11], R2 ;  /* 0x000000020b007388 */ /* 0x0005f40000000a00 */
[----:B------:R-:W-:Y:S05]  /*0810*/  @!P0 BRA `(.L_x_29) ;  /* 0xfffffffc00c08947 */ /* 0x000fea000383ffff */
.L_x_28:
[----:B------:R-:W-:Y:S05]  /*0820*/  BSYNC.RECONVERGENT B0 ;  /* 0x0000000000007941 */ /* 0x000fea0003800200 */
.L_x_27:
[----:B------:R-:W1:Y:S01]  /*0830*/  LDCU UR10, c[0x0][0x398] ;  /* 0x00007300ff0a77ac */ /* 0x000e620008000800 */
[----:B------:R-:W-:Y:S02]  /*0840*/  UIADD3 UR7, UPT, UPT, UR4, 0x1, URZ ;  /* 0x0000000104077890 */ /* 0x000fe4000fffe0ff */
[----:B-1----:R-:W-:-:S05]  /*0850*/  UISETP.NE.AND UP0, UPT, UR4, UR10, UPT ;  /* 0x0000000a0400728c */ /* 0x002fca000bf05270 */
[----:B------:R-:W-:-:S04]  /*0860*/  UMOV UR4, UR7 ;  /* 0x0000000700047c82 */ /* 0x000fc80008000000 */
[----:B------:R-:W-:Y:S05]  /*0870*/  BRA.U UP0, `(.L_x_30) ;  /* 0xfffffffd00887547 */ /* 0x000fea000b83ffff */
[----:B------:R-:W1:Y:S02]  /*0880*/  LDCU UR7, c[0x0][0x39c] ;  /* 0x00007380ff0777ac */ /* 0x000e640008000800 */
[----:B-1----:R-:W-:Y:S01]  /*0890*/  UISETP.NE.AND UP0, UPT, UR7, URZ, UPT ;  /* 0x000000ff0700728c */ /* 0x002fe2000bf05270 */
[----:B------:R-:W-:Y:S08]  /*08a0*/  BAR.SYNC.DEFER_BLOCKING 0x0 ;  /* 0x0000000000007b1d */ /* 0x000ff00000010000 */
[----:B------:R-:W-:Y:S05]  /*08b0*/  BRA.U !UP0, `(.L_x_31) ;  /* 0x0000000908247547 */ /* 0x000fea000b800000 */
[----:B------:R-:W1:Y:S01]  /*08c0*/  LDCU.64 UR10, c[0x3][0x40] ;  /* 0x00c00800ff0a77ac */ /* 0x000e620008000a00 */
[----:B------:R-:W-:Y:S02]  /*08d0*/  ULOP3.LUT UR9, UR7, 0x3, URZ, 0xc0, !UPT ;  /* 0x0000000307097892 */ /* 0x000fe4000f8ec0ff */
[----:B------:R-:W-:Y:S01]  /*08e0*/  ULOP3.LUT UR7, UR7, 0xfffffffc, URZ, 0xc0, !UPT ;  /* 0xfffffffc07077892 */ /* 0x000fe2000f8ec0ff */
[----:B-1----:R-:W1:Y:S01]  /*08f0*/  POPC R4, UR11 ;  /* 0x0000000b00047d09 */ /* 0x002e620008000000 */
[----:B------:R-:W-:-:S06]  /*0900*/  UPOPC UR4, UR10 ;  /* 0x0000000a000472bf */ /* 0x000fcc0008000000 */
[----:B-1----:R-:W-:Y:S01]  /*0910*/  VIADD R4, R4, UR4 ;  /* 0x0000000404047c36 */ /* 0x002fe20008000000 */
[----:B------:R-:W-:-:S06]  /*0920*/  UMOV UR4, URZ ;  /* 0x000000ff00047c82 */ /* 0x000fcc0008000000 */
.L_x_39:
[----:B-1----:R-:W1:Y:S01]  /*0930*/  LDCU UR15, c[0x0][0x394] ;  /* 0x00007280ff0f77ac */ /* 0x002e620008000800 */
[----:B------:R-:W-:Y:S01]  /*0940*/  BSSY.RECONVERGENT B0, `(.L_x_32) ;  /* 0x000007d000007945 */ /* 0x000fe20003800200 */
[----:B---3--:R-:W3:Y:S01]  /*0950*/  LDCU.64 UR20, c[0x3][0x40] ;  /* 0x00c00800ff1477ac */ /* 0x008ee20008000a00 */
[----:B------:R-:W4:Y:S01]  /*0960*/  LDCU.64 UR10, c[0x3][0x38] ;  /* 0x00c00700ff0a77ac */ /* 0x000f220008000a00 */
[----:B-1----:R-:W-:-:S05]  /*0970*/  IMAD.U32 R5, RZ, RZ, UR15 ;  /* 0x0000000fff057e24 */ /* 0x002fca000f8e00ff */
[----:B------:R-:W-:-:S13]  /*0980*/  ISETP.GE.U32.AND P0, PT, R0, R5, PT ;  /* 0x000000050000720c */ /* 0x000fda0003f06070 */
[----:B0-234-:R-:W-:Y:S05]  /*0990*/  @P0 BRA `(.L_x_33) ;  /* 0x0000000400dc0947 */ /* 0x01dfea0003800000 */
[----:B0-----:R-:W-:-:S07]  /*09a0*/  IMAD.MOV.U32 R6, RZ, RZ, R0 ;  /* 0x000000ffff067224 */ /* 0x001fce00078e0000 */
.L_x_38:
[----:B0-----:R-:W0:Y:S01]  /*09b0*/  LDCU UR15, c[0x0][0x394] ;  /* 0x00007280ff0f77ac */ /* 0x001e220008000800 */
[----:B-1-3--:R-:W1:Y:S01]  /*09c0*/  LDC R7, c[0x0][0x39c] ;  /* 0x0000e700ff077b82 */ /* 0x00ae620000000800 */
[----:B------:R-:W-:Y:S02]  /*09d0*/  IMAD.MOV.U32 R8, RZ, RZ, RZ ;  /* 0x000000ffff087224 */ /* 0x000fe400078e00ff */
[----:B0-----:R-:W-:-:S04]  /*09e0*/  IMAD.U32 R5, RZ, RZ, UR15 ;  /* 0x0000000fff057e24 */ /* 0x001fc8000f8e00ff */
[----:B--2---:R-:W-:Y:S01]  /*09f0*/  IMAD R2, R5, UR4, R6 ;  /* 0x0000000405027c24 */ /* 0x004fe2000f8e0206 */
[----:B-1----:R-:W-:-:S04]  /*0a00*/  ISETP.GE.U32.AND P0, PT, R7, 0x4, PT ;  /* 0x000000040700780c */ /* 0x002fc80003f06070 */
[----:B------:R-:W-:-:S06]  /*0a10*/  LEA R2, R2, UR6, 0x3 ;  /* 0x0000000602027c11 */ /* 0x000fcc000f8e18ff */
[----:B------:R-:W0:Y:S03]  /*0a20*/  LDS.64 R2, [R2] ;  /* 0x0000000002027984 */ /* 0x000e260000000a00 */
[----:B------:R-:W-:Y:S05]  /*0a30*/  @!P0 BRA `(.L_x_34) ;  /* 0x0000000000dc8947 */ /* 0x000fea0003800000 */
[----:B------:R-:W-:-:S07]  /*0a40*/  IMAD.MOV.U32 R8, RZ, RZ, RZ ;  /* 0x000000ffff087224 */ /* 0x000fce00078e00ff */
.L_x_35:
[----:B-1----:R-:W-:Y:S01]  /*0a50*/  LOP3.LUT R9, RZ, R8, RZ, 0x33, !PT ;  /* 0x00000008ff097212 */ /* 0x002fe200078e33ff */
[----:B------:R-:W-:Y:S01]  /*0a60*/  IMAD R10, R7, UR4, R8 ;  /* 0x00000004070a7c24 */ /* 0x000fe2000f8e0208 */
[C---:B------:R-:W-:Y:S02]  /*0a70*/  IADD3 R13, PT, PT, -R8.reuse, -0x2, RZ ;  /* 0xfffffffe080d7810 */ /* 0x040fe40007ffe1ff */
[C---:B------:R-:W-:Y:S01]  /*0a80*/  IADD3 R17, PT, PT, -R8.reuse, -0x4, RZ ;  /* 0xfffffffc08117810 */ /* 0x040fe20007ffe1ff */
[-C--:B------:R-:W-:Y:S01]  /*0a90*/  IMAD R11, R9, R4.reuse, 0x40 ;  /* 0x00000040090b7424 */ /* 0x080fe200078e0204 */
[----:B------:R-:W-:Y:S01]  /*0aa0*/  IADD3 R15, PT, PT, -R8, -0x3, RZ ;  /* 0xfffffffd080f7810 */ /* 0x000fe20007ffe1ff */
[----:B------:R-:W-:Y:S02]  /*0ab0*/  IMAD R10, R10, R5, R6 ;  /* 0x000000050a0a7224 */ /* 0x000fe400078e0206 */
[-C--:B------:R-:W-:Y:S01]  /*0ac0*/  IMAD R13, R13, R4.reuse, 0x40 ;  /* 0x000000400d0d7424 */ /* 0x080fe200078e0204 */
[-CC-:B0-----:R-:W-:Y:S01]  /*0ad0*/  SHF.R.U64 R18, R2, R11.reuse, R3.reuse ;  /* 0x0000000b02127219 */ /* 0x181fe20000001203 */
[-C--:B------:R-:W-:Y:S01]  /*0ae0*/  IMAD R17, R17, R4.reuse, 0x40 ;  /* 0x0000004011117424 */ /* 0x080fe200078e0204 */
[----:B------:R-:W-:Y:S01]  /*0af0*/  LEA R9, R10, UR14, 0x3 ;  /* 0x0000000e0a097c11 */ /* 0x000fe2000f8e18ff */
[----:B------:R-:W-:Y:S01]  /*0b00*/  IMAD R15, R15, R4, 0x40 ;  /* 0x000000400f0f7424 */ /* 0x000fe200078e0204 */
[--C-:B------:R-:W-:Y:S01]  /*0b10*/  SHF.R.U32.HI R20, RZ, R11, R3.reuse ;  /* 0x0000000bff147219 */ /* 0x100fe20000011603 */
[----:B------:R-:W-:Y:S01]  /*0b20*/  VIADD R8, R8, 0x4 ;  /* 0x0000000408087836 */ /* 0x000fe20000000000 */
[----:B------:R-:W-:-:S02]  /*0b30*/  SHF.R.U64 R14, R2, R13, R3 ;  /* 0x0000000d020e7219 */ /* 0x000fc40000001203 */
[-CC-:B------:R-:W-:Y:S02]  /*0b40*/  SHF.R.U64 R10, R2, R17.reuse, R3.reuse ;  /* 0x00000011020a7219 */ /* 0x180fe40000001203 */
[----:B------:R-:W-:Y:S02]  /*0b50*/  SHF.R.U32.HI R11, RZ, R17, R3 ;  /* 0x00000011ff0b7219 */ /* 0x000fe40000011603 */
[----:B------:R-:W-:Y:S01]  /*0b60*/  IADD3 R17, P0, PT, R18, UR10, RZ ;  /* 0x0000000a12117c10 */ /* 0x000fe2000ff1e0ff */
[C---:B------:R-:W-:Y:S01]  /*0b70*/  IMAD R18, R5.reuse, 0x8, R9 ;  /* 0x0000000805127824 */ /* 0x040fe200078e0209 */
[--C-:B------:R-:W-:Y:S02]  /*0b80*/  SHF.R.U64 R12, R2, R15, R3.reuse ;  /* 0x0000000f020c7219 */ /* 0x100fe40000001203 */
[----:B------:R-:W-:Y:S01]  /*0b90*/  SHF.R.U32.HI R16, RZ, R13, R3 ;  /* 0x0000000dff107219 */ /* 0x000fe20000011603 */
[----:B------:R-:W-:Y:S01]  /*0ba0*/  IMAD R19, R5, 0x8, R18 ;  /* 0x0000000805137824 */ /* 0x000fe200078e0212 */
[----:B------:R-:W-:-:S02]  /*0bb0*/  IADD3 R14, P1, PT, R14, UR10, RZ ;  /* 0x0000000a0e0e7c10 */ /* 0x000fc4000ff3e0ff */
[----:B------:R-:W-:Y:S01]  /*0bc0*/  IADD3.X R20, PT, PT, R20, UR11, RZ, P0, !PT ;  /* 0x0000000b14147c10 */ /* 0x000fe200087fe4ff */
[----:B------:R-:W-:Y:S01]  /*0bd0*/  IMAD R21, R5, 0x8, R19 ;  /* 0x0000000805157824 */ /* 0x000fe200078e0213 */
[----:B------:R-:W-:Y:S02]  /*0be0*/  LOP3.LUT R17, R17, UR20, RZ, 0xc0, !PT ;  /* 0x0000001411117c12 */ /* 0x000fe4000f8ec0ff */
[----:B------:R-:W-:Y:S02]  /*0bf0*/  SHF.R.U32.HI R13, RZ, R15, R3 ;  /* 0x0000000fff0d7219 */ /* 0x000fe40000011603 */
[----:B------:R-:W-:Y:S02]  /*0c00*/  IADD3 R12, P2, PT, R12, UR10, RZ ;  /* 0x0000000a0c0c7c10 */ /* 0x000fe4000ff5e0ff */
[----:B------:R-:W-:Y:S02]  /*0c10*/  IADD3 R10, P3, PT, R10, UR10, RZ ;  /* 0x0000000a0a0a7c10 */ /* 0x000fe4000ff7e0ff */
[----:B------:R-:W-:-:S02]  /*0c20*/  IADD3.X R15, PT, PT, R16, UR11, RZ, P1, !PT ;  /* 0x0000000b100f7c10 */ /* 0x000fc40008ffe4ff */
[----:B------:R-:W-:Y:S02]  /*0c30*/  LOP3.LUT R14, R14, UR20, RZ, 0xc0, !PT ;  /* 0x000000140e0e7c12 */ /* 0x000fe4000f8ec0ff */
[----:B------:R-:W-:Y:S02]  /*0c40*/  LOP3.LUT R20, R20, UR21, RZ, 0xc0, !PT ;  /* 0x0000001514147c12 */ /* 0x000fe4000f8ec0ff */
[----:B------:R-:W-:Y:S02]  /*0c50*/  IADD3 R16, P0, PT, R17, -UR10, RZ ;  /* 0x8000000a11107c10 */ /* 0x000fe4000ff1e0ff */
[----:B------:R-:W-:Y:S02]  /*0c60*/  IADD3.X R13, PT, PT, R13, UR11, RZ, P2, !PT ;  /* 0x0000000b0d0d7c10 */ /* 0x000fe400097fe4ff */
[----:B------:R-:W-:Y:S02]  /*0c70*/  LOP3.LUT R12, R12, UR20, RZ, 0xc0, !PT ;  /* 0x000000140c0c7c12 */ /* 0x000fe4000f8ec0ff */
[----:B------:R-:W-:-:S02]  /*0c80*/  IADD3.X R11, PT, PT, R11, UR11, RZ, P3, !PT ;  /* 0x0000000b0b0b7c10 */ /* 0x000fc40009ffe4ff */
[----:B------:R-:W-:Y:S02]  /*0c90*/  LOP3.LUT R10, R10, UR20, RZ, 0xc0, !PT ;  /* 0x000000140a0a7c12 */ /* 0x000fe4000f8ec0ff */
[----:B------:R-:W-:Y:S02]  /*0ca0*/  LOP3.LUT R15, R15, UR21, RZ, 0xc0, !PT ;  /* 0x000000150f0f7c12 */ /* 0x000fe4000f8ec0ff */
[----:B------:R-:W-:Y:S02]  /*0cb0*/  IADD3 R14, P1, PT, R14, -UR10, RZ ;  /* 0x8000000a0e0e7c10 */ /* 0x000fe4000ff3e0ff */
[----:B------:R-:W-:Y:S02]  /*0cc0*/  IADD3.X R17, PT, PT, R20, ~UR11, RZ, P0, !PT ;  /* 0x8000000b14117c10 */ /* 0x000fe400087fe4ff */
[----:B------:R-:W-:Y:S02]  /*0cd0*/  LOP3.LUT R13, R13, UR21, RZ, 0xc0, !PT ;  /* 0x000000150d0d7c12 */ /* 0x000fe4000f8ec0ff */
[----:B------:R-:W-:Y:S01]  /*0ce0*/  IADD3 R12, P0, PT, R12, -UR10, RZ ;  /* 0x8000000a0c0c7c10 */ /* 0x000fe2000ff1e0ff */
[----:B------:R1:W-:Y:S01]  /*0cf0*/  STS.64 [R9], R16 ;  /* 0x0000001009007388 */ /* 0x0003e20000000a00 */
[----:B------:R-:W-:-:S02]  /*0d00*/  LOP3.LUT R11, R11, UR21, RZ, 0xc0, !PT ;  /* 0x000000150b0b7c12 */ /* 0x000fc4000f8ec0ff */
[----:B------:R-:W-:Y:S02]  /*0d10*/  IADD3 R10, P2, PT, R10, -UR10, RZ ;  /* 0x8000000a0a0a7c10 */ /* 0x000fe4000ff5e0ff */
[----:B------:R-:W-:Y:S02]  /*0d20*/  IADD3.X R15, PT, PT, R15, ~UR11, RZ, P1, !PT ;  /* 0x8000000b0f0f7c10 */ /* 0x000fe40008ffe4ff */
[----:B------:R-:W-:Y:S02]  /*0d30*/  IADD3.X R13, PT, PT, R13, ~UR11, RZ, P0, !PT ;  /* 0x8000000b0d0d7c10 */ /* 0x000fe400087fe4ff */
[----:B------:R-:W-:Y:S01]  /*0d40*/  IADD3.X R11, PT, PT, R11, ~UR11, RZ, P2, !PT ;  /* 0x8000000b0b0b7c10 */ /* 0x000fe200097fe4ff */
[----:B------:R1:W-:Y:S01]  /*0d50*/  STS.64 [R18], R14 ;  /* 0x0000000e12007388 */ /* 0x0003e20000000a00 */
[----:B------:R-:W-:-:S03]  /*0d60*/  ISETP.NE.AND P0, PT, R8, UR7, PT ;  /* 0x0000000708007c0c */ /* 0x000fc6000bf05270 */
[----:B------:R1:W-:Y:S04]  /*0d70*/  STS.64 [R19], R12 ;  /* 0x0000000c13007388 */ /* 0x0003e80000000a00 */
[----:B------:R1:W-:Y:S06]  /*0d80*/  STS.64 [R21], R10 ;  /* 0x0000000a15007388 */ /* 0x0003ec0000000a00 */
[----:B------:R-:W-:Y:S05]  /*0d90*/  @P0 BRA `(.L_x_35) ;  /* 0xfffffffc002c0947 */ /* 0x000fea000383ffff */
[----:B------:R-:W-:-:S07]  /*0da0*/  IMAD.U32 R8, RZ, RZ, UR7 ;  /* 0x00000007ff087e24 */ /* 0x000fce000f8e00ff */
.L_x_34:
[----:B------:R-:W-:-:S09]  /*0db0*/  UISETP.NE.AND UP0, UPT, UR9, URZ, UPT ;  /* 0x000000ff0900728c */ /* 0x000fd2000bf05270 */
[----:B------:R-:W-:Y:S05]  /*0dc0*/  BRA.U !UP0, `(.L_x_36) ;  /* 0x0000000108c47547 */ /* 0x000fea000b800000 */
[----:B------:R-:W-:Y:S01]  /*0dd0*/  UISETP.NE.AND UP0, UPT, UR9, 0x1, UPT ;  /* 0x000000010900788c */ /* 0x000fe2000bf05270 */
[----:B------:R-:W-:-:S08]  /*0de0*/  LOP3.LUT P0, RZ, R7, 0x1, RZ, 0xc0, !PT ;  /* 0x0000000107ff7812 */ /* 0x000fd0000780c0ff */
[----:B------:R-:W-:Y:S05]  /*0df0*/  BRA.U !UP0, `(.L_x_37) ;  /* 0x0000000108747547 */ /* 0x000fea000b800000 */
[----:B------:R-:W2:Y:S01]  /*0e00*/  LDCU.64 UR22, c[0x3][0x38] ;  /* 0x00c00700ff1677ac */ /* 0x000ea20008000a00 */
[----:B-1----:R-:W-:Y:S01]  /*0e10*/  LOP3.LUT R9, RZ, R8, RZ, 0x33, !PT ;  /* 0x00000008ff097212 */ /* 0x002fe200078e33ff */
[----:B------:R-:W-:Y:S01]  /*0e20*/  IMAD R10, R7, UR4, R8 ;  /* 0x00000004070a7c24 */ /* 0x000fe2000f8e0208 */
[C---:B------:R-:W-:Y:S01]  /*0e30*/  IADD3 R11, PT, PT, -R8.reuse, -0x2, RZ ;  /* 0xfffffffe080b7810 */ /* 0x040fe20007ffe1ff */
[----:B------:R-:W1:Y:S01]  /*0e40*/  LDCU.64 UR24, c[0x3][0x40] ;  /* 0x00c00800ff1877ac */ /* 0x000e620008000a00 */
[----:B------:R-:W-:Y:S02]  /*0e50*/  VIADD R8, R8, 0x2 ;  /* 0x0000000208087836 */ /* 0x000fe40000000000 */
[-C--:B------:R-:W-:Y:S02]  /*0e60*/  IMAD R9, R9, R4.reuse, 0x40 ;  /* 0x0000004009097424 */ /* 0x080fe400078e0204 */
[----:B------:R-:W-:-:S03]  /*0e70*/  IMAD R11, R11, R4, 0x40 ;  /* 0x000000400b0b7424 */ /* 0x000fc600078e0204 */
[C-C-:B0-----:R-:W-:Y:S02]  /*0e80*/  SHF.R.U64 R14, R2.reuse, R9, R3.reuse ;  /* 0x00000009020e7219 */ /* 0x141fe40000001203 */
[-CC-:B------:R-:W-:Y:S02]  /*0e90*/  SHF.R.U64 R12, R2, R11.reuse, R3.reuse ;  /* 0x0000000b020c7219 */ /* 0x180fe40000001203 */
[--C-:B------:R-:W-:Y:S02]  /*0ea0*/  SHF.R.U32.HI R13, RZ, R11, R3.reuse ;  /* 0x0000000bff0d7219 */ /* 0x100fe40000011603 */
[----:B------:R-:W-:Y:S01]  /*0eb0*/  SHF.R.U32.HI R15, RZ, R9, R3 ;  /* 0x00000009ff0f7219 */ /* 0x000fe20000011603 */
[----:B------:R-:W-:Y:S01]  /*0ec0*/  IMAD R9, R10, R5, R6 ;  /* 0x000000050a097224 */ /* 0x000fe200078e0206 */
[----:B--2---:R-:W-:Y:S02]  /*0ed0*/  IADD3 R11, P1, PT, R14, UR22, RZ ;  /* 0x000000160e0b7c10 */ /* 0x004fe4000ff3e0ff */
[----:B------:R-:W-:-:S02]  /*0ee0*/  IADD3 R12, P2, PT, R12, UR22, RZ ;  /* 0x000000160c0c7c10 */ /* 0x000fc4000ff5e0ff */
[----:B------:R-:W-:Y:S02]  /*0ef0*/  IADD3.X R14, PT, PT, R15, UR23, RZ, P1, !PT ;  /* 0x000000170f0e7c10 */ /* 0x000fe40008ffe4ff */
[----:B-1----:R-:W-:Y:S02]  /*0f00*/  LOP3.LUT R10, R11, UR24, RZ, 0xc0, !PT ;  /* 0x000000180b0a7c12 */ /* 0x002fe4000f8ec0ff */
[----:B------:R-:W-:Y:S02]  /*0f10*/  IADD3.X R13, PT, PT, R13, UR23, RZ, P2, !PT ;  /* 0x000000170d0d7c10 */ /* 0x000fe400097fe4ff */
[----:B------:R-:W-:Y:S02]  /*0f20*/  LOP3.LUT R12, R12, UR24, RZ, 0xc0, !PT ;  /* 0x000000180c0c7c12 */ /* 0x000fe4000f8ec0ff */
[----:B------:R-:W-:Y:S02]  /*0f30*/  LOP3.LUT R11, R14, UR25, RZ, 0xc0, !PT ;  /* 0x000000190e0b7c12 */ /* 0x000fe4000f8ec0ff */
[----:B------:R-:W-:-:S02]  /*0f40*/  IADD3 R10, P1, PT, R10, -UR22, RZ ;  /* 0x800000160a0a7c10 */ /* 0x000fc4000ff3e0ff */
[----:B------:R-:W-:Y:S02]  /*0f50*/  LEA R9, R9, UR14, 0x3 ;  /* 0x0000000e09097c11 */ /* 0x000fe4000f8e18ff */
[----:B------:R-:W-:Y:S02]  /*0f60*/  LOP3.LUT R13, R13, UR25, RZ, 0xc0, !PT ;  /* 0x000000190d0d7c12 */ /* 0x000fe4000f8ec0ff */
[----:B------:R-:W-:Y:S01]  /*0f70*/  IADD3 R12, P2, PT, R12, -UR22, RZ ;  /* 0x800000160c0c7c10 */ /* 0x000fe2000ff5e0ff */
[----:B------:R-:W-:Y:S01]  /*0f80*/  IMAD R15, R5, 0x8, R9 ;  /* 0x00000008050f7824 */ /* 0x000fe200078e0209 */
[----:B------:R-:W-:Y:S02]  /*0f90*/  IADD3.X R11, PT, PT, R11, ~UR23, RZ, P1, !PT ;  /* 0x800000170b0b7c10 */ /* 0x000fe40008ffe4ff */
[----:B------:R-:W-:-:S03]  /*0fa0*/  IADD3.X R13, PT, PT, R13, ~UR23, RZ, P2, !PT ;  /* 0x800000170d0d7c10 */ /* 0x000fc600097fe4ff */
[----:B------:R2:W-:Y:S04]  /*0fb0*/  STS.64 [R9], R10 ;  /* 0x0000000a09007388 */ /* 0x0005e80000000a00 */
[----:B------:R2:W-:Y:S02]  /*0fc0*/  STS.64 [R15], R12 ;  /* 0x0000000c0f007388 */ /* 0x0005e40000000a00 */
.L_x_37:
[----:B------:R-:W-:Y:S05]  /*0fd0*/  @!P0 BRA `(.L_x_36) ;  /* 0x0000000000408947 */ /* 0x000fea0003800000 */
[----:B------:R-:W3:Y:S01]  /*0fe0*/  LDCU.64 UR22, c[0x3][0x38] ;  /* 0x00c00700ff1677ac */ /* 0x000ee20008000a00 */
[----:B-12---:R-:W-:Y:S01]  /*0ff0*/  LOP3.LUT R9, RZ, R8, RZ, 0x33, !PT ;  /* 0x00000008ff097212 */ /* 0x006fe200078e33ff */
[----:B------:R-:W-:Y:S01]  /*1000*/  IMAD R7, R7, UR4, R8 ;  /* 0x0000000407077c24 */ /* 0x000fe2000f8e0208 */
[----:B------:R-:W1:Y:S03]  /*1010*/  LDCU.64 UR24, c[0x3][0x40] ;  /* 0x00c00800ff1877ac */ /* 0x000e660008000a00 */
[----:B------:R-:W-:Y:S02]  /*1020*/  IMAD R9, R9, R4, 0x40 ;  /* 0x0000004009097424 */ /* 0x000fe400078e0204 */
[----:B------:R-:W-:-:S03]  /*1030*/  IMAD R7, R7, R5, R6 ;  /* 0x0000000507077224 */ /* 0x000fc600078e0206 */
[-CC-:B0-----:R-:W-:Y:S02]  /*1040*/  SHF.R.U64 R2, R2, R9.reuse, R3.reuse ;  /* 0x0000000902027219 */ /* 0x181fe40000001203 */
[----:B------:R-:W-:Y:S02]  /*1050*/  SHF.R.U32.HI R3, RZ, R9, R3 ;  /* 0x00000009ff037219 */ /* 0x000fe40000011603 */
[----:B------:R-:W-:Y:S02]  /*1060*/  LEA R7, R7, UR14, 0x3 ;  /* 0x0000000e07077c11 */ /* 0x000fe4000f8e18ff */
[----:B---3--:R-:W-:-:S04]  /*1070*/  IADD3 R2, P0, PT, R2, UR22, RZ ;  /* 0x0000001602027c10 */ /* 0x008fc8000ff1e0ff */
[----:B------:R-:W-:Y:S02]  /*1080*/  IADD3.X R3, PT, PT, R3, UR23, RZ, P0, !PT ;  /* 0x0000001703037c10 */ /* 0x000fe400087fe4ff */
[----:B-1----:R-:W-:Y:S02]  /*1090*/  LOP3.LUT R2, R2, UR24, RZ, 0xc0, !PT ;  /* 0x0000001802027c12 */ /* 0x002fe4000f8ec0ff */
[----:B------:R-:W-:Y:S02]  /*10a0*/  LOP3.LUT R3, R3, UR25, RZ, 0xc0, !PT ;  /* 0x0000001903037c12 */ /* 0x000fe4000f8ec0ff */
[----:B------:R-:W-:-:S04]  /*10b0*/  IADD3 R2, P0, PT, R2, -UR22, RZ ;  /* 0x8000001602027c10 */ /* 0x000fc8000ff1e0ff */
[----:B------:R-:W-:-:S05]  /*10c0*/  IADD3.X R3, PT, PT, R3, ~UR23, RZ, P0, !PT ;  /* 0x8000001703037c10 */ /* 0x000fca00087fe4ff */
[----:B------:R3:W-:Y:S04]  /*10d0*/  STS.64 [R7], R2 ;  /* 0x0000000207007388 */ /* 0x0007e80000000a00 */
.L_x_36:
[----:B------:R-:W-:-:S05]  /*10e0*/  VIADD R6, R6, UR17 ;  /* 0x0000001106067c36 */ /* 0x000fca0008000000 */
[----:B------:R-:W-:-:S13]  /*10f0*/  ISETP.GE.U32.AND P0, PT, R6, R5, PT ;  /* 0x000000050600720c */ /* 0x000fda0003f06070 */
[----:B------:R-:W-:Y:S05]  /*1100*/  @!P0 BRA `(.L_x_38) ;  /* 0xfffffff800288947 */ /* 0x000fea000383ffff */
.L_x_33:
[----:B------:R-:W-:Y:S05]  /*1110*/  BSYNC.RECONVERGENT B0 ;  /* 0x0000000000007941 */ /* 0x000fea0003800200 */
.L_x_32:
[----:B------:R-:W-:-:S04]  /*1120*/  UIADD3 UR4, UPT, UPT, UR4, 0x1, URZ ;  /* 0x0000000104047890 */ /* 0x000fc8000fffe0ff */
[----:B------:R-:W-:-:S09]  /*1130*/  UISETP.NE.AND UP0, UPT, UR4, UR18, UPT ;  /* 0x000000120400728c */ /* 0x000fd2000bf05270 */
[----:B------:R-:W-:Y:S05]  /*1140*/  BRA.U UP0, `(.L_x_39) ;  /* 0xfffffff500f87547 */ /* 0x000fea000b83ffff */
.L_x_31:
[----:B------:R-:W4:Y:S02]  /*1150*/  LDCU UR4, c[0x0][0x39c] ;  /* 0x00007380ff0477ac */ /* 0x000f240008000800 */
[----:B----4-:R-:W-:Y:S01]  /*1160*/  UISETP.NE.AND UP0, UPT, UR4, URZ, UPT ;  /* 0x000000ff0400728c */ /* 0x010fe2000bf05270 */
[----:B------:R-:W-:Y:S08]  /*1170*/  BAR.SYNC.DEFER_BLOCKING 0x0 ;  /* 0x0000000000007b1d */ /* 0x000ff00000010000 */
[----:B------:R-:W-:Y:S05]  /*1180*/  BRA.U UP0, `(.L_x_40) ;  /* 0x0000000100707547 */ /* 0x000fea000b800000 */
[----:B------:R-:W-:-:S05]  /*1190*/  UMOV UR4, URZ ;  /* 0x000000ff00047c82 */ /* 0x000fca0008000000 */
.L_x_44:
[----:B-12---:R-:W1:Y:S01]  /*11a0*/  LDC R13, c[0x0][0x394] ;  /* 0x0000e500ff0d7b82 */ /* 0x006e620000000800 */
[----:B------:R-:W-:Y:S01]  /*11b0*/  BSSY.RECONVERGENT B0, `(.L_x_41) ;  /* 0x0000013000007945 */ /* 0x000fe20003800200 */
[----:B-1----:R-:W-:-:S13]  /*11c0*/  ISETP.GE.U32.AND P0, PT, R0, R13, PT ;  /* 0x0000000d0000720c */ /* 0x002fda0003f06070 */
[----:B------:R-:W-:Y:S05]  /*11d0*/  @P0 BRA `(.L_x_42) ;  /* 0x0000000000400947 */ /* 0x000fea0003800000 */
[----:B0--3--:R-:W0:Y:S01]  /*11e0*/  LDC.64 R6, c[0x0][0x380] ;  /* 0x0000e000ff067b82 */ /* 0x009e220000000a00 */
[----:B------:R-:W-:-:S07]  /*11f0*/  IMAD.MOV.U32 R8, RZ, RZ, R0 ;  /* 0x000000ffff087224 */ /* 0x000fce00078e0000 */
[----:B------:R-:W1:Y:S02]  /*1200*/  LDC.64 R14, c[0x0][0x3a0] ;  /* 0x0000e800ff0e7b82 */ /* 0x000e640000000a00 */
.L_x_43:
[----:B--2---:R-:W-:-:S04]  /*1210*/  IMAD R3, R13, UR4, R8 ;  /* 0x000000040d037c24 */ /* 0x004fc8000f8e0208 */
[----:B0-----:R-:W-:-:S05]  /*1220*/  IMAD.WIDE.U32 R2, R3, 0x8, R6 ;  /* 0x0000000803027825 */ /* 0x001fca00078e0006 */
[----:B------:R-:W1:Y:S01]  /*1230*/  LDG.E.64 R4, desc[UR12][R2.64] ;  /* 0x0000000c02047981 */ /* 0x000e62000c1e1b00 */
[----:B------:R-:W-:Y:S01]  /*1240*/  VIADD R8, R8, UR17 ;  /* 0x0000001108087c36 */ /* 0x000fe20008000000 */
[----:B-1----:R-:W-:-:S04]  /*1250*/  ISETP.GE.U32.AND P0, PT, R4, R14, PT ;  /* 0x0000000e0400720c */ /* 0x002fc80003f06070 */
[----:B------:R-:W-:-:S04]  /*1260*/  ISETP.GE.U32.AND.EX P0, PT, R5, R15, PT, P0 ;  /* 0x0000000f0500720c */ /* 0x000fc80003f06100 */
[----:B------:R-:W-:Y:S02]  /*1270*/  SEL R9, R14, RZ, P0 ;  /* 0x000000ff0e097207 */ /* 0x000fe40000000000 */
[----:B------:R-:W-:Y:S02]  /*1280*/  SEL R11, R15, RZ, P0 ;  /* 0x000000ff0f0b7207 */ /* 0x000fe40000000000 */
[----:B------:R-:W-:-:S05]  /*1290*/  IADD3 R4, P0, PT, R4, -R9, RZ ;  /* 0x8000000904047210 */ /* 0x000fca0007f1e0ff */
[----:B------:R-:W-:Y:S01]  /*12a0*/  IMAD.X R5, R5, 0x1, ~R11, P0 ;  /* 0x0000000105057824 */ /* 0x000fe200000e0e0b */
[----:B------:R-:W-:-:S04]  /*12b0*/  ISETP.GE.U32.AND P0, PT, R8, R13, PT ;  /* 0x0000000d0800720c */ /* 0x000fc80003f06070 */
[----:B------:R2:W-:Y:S09]  /*12c0*/  STG.E.64 desc[UR12][R2.64], R4 ;  /* 0x0000000402007986 */ /* 0x0005f2000c101b0c */
[----:B------:R-:W-:Y:S05]  /*12d0*/  @!P0 BRA `(.L_x_43) ;  /* 0xfffffffc00cc8947 */ /* 0x000fea000383ffff */
.L_x_42:
[----:B------:R-:W-:Y:S05]  /*12e0*/  BSYNC.RECONVERGENT B0 ;  /* 0x0000000000007941 */ /* 0x000fea0003800200 */
.L_x_41:
[----:B------:R-:W-:-:S04]  /*12f0*/  UIADD3 UR5, UPT, UPT, UR4, 0x1, URZ ;  /* 0x0000000104057890 */ /* 0x000fc8000fffe0ff */
[----:B------:R-:W-:-:S06]  /*1300*/  UISETP.NE.AND UP0, UPT, UR5, UR18, UPT ;  /* 0x000000120500728c */ /* 0x000fcc000bf05270 */
[----:B------:R-:W-:-:S13]  /*1310*/  PLOP3.LUT P0, PT, PT, PT, UP0, 0x80, 0x8 ;  /* 0x000000000008781c */ /* 0x000fda0003f0f008 */
[----:B------:R-:W-:Y:S05]  /*1320*/  @!P0 EXIT ;  /* 0x000000000000894d */ /* 0x000fea0003800000 */
[----:B------:R-:W-:Y:S01]  /*1330*/  UMOV UR4, UR5 ;  /* 0x0000000500047c82 */ /* 0x000fe20008000000 */
[----:B------:R-:W-:Y:S05]  /*1340*/  BRA `(.L_x_44) ;  /* 0xfffffffc00947947 */ /* 0x000fea000383ffff */
.L_x_40:
[----:B------:R-:W4:Y:S01]  /*1350*/  LDCU UR6, c[0x0][0x398] ;  /* 0x00007300ff0677ac */ /* 0x000f220008000800 */
[----:B0-23--:R-:W-:Y:S01]  /*1360*/  IMAD R2, R5, UR4, RZ ;  /* 0x0000000405027c24 */ /* 0x00dfe2000f8e02ff */
[----:B------:R-:W-:Y:S02]  /*1370*/  ULOP3.LUT UR21, UR4, 0xfffffffc, URZ, 0xc0, !UPT ;  /* 0xfffffffc04157892 */ /* 0x000fe4000f8ec0ff */
[----:B------:R-:W-:Y:S02]  /*1380*/  ULOP3.LUT UR20, UR4, 0x3, URZ, 0xc0, !UPT ;  /* 0x0000000304147892 */ /* 0x000fe4000f8ec0ff */
[----:B------:R-:W-:Y:S02]  /*1390*/  UIMAD UR10, UR5, UR4, URZ ;  /* 0x00000004050a72a4 */ /* 0x000fe4000f8e02ff */
[----:B------:R-:W-:Y:S01]  /*13a0*/  UIADD3 UR19, UPT, UPT, -UR21, URZ, URZ ;  /* 0x000000ff15137290 */ /* 0x000fe2000fffe1ff */
[----:B------:R-:W-:Y:S01]  /*13b0*/  UMOV UR4, URZ ;  /* 0x000000ff00047c82 */ /* 0x000fe20008000000 */
[----:B----4-:R-:W-:-:S02]  /*13c0*/  ULEA UR11, UR6, 0x4, 0x2 ;  /* 0x00000004060b7891 */ /* 0x010fc4000f8e10ff */
[----:B------:R-:W-:Y:S02]  /*13d0*/  ULEA UR15, UR6, 0x10, 0x3 ;  /* 0x00000010060f7891 */ /* 0x000fe4000f8e18ff */
[----:B------:R-:W-:Y:S02]  /*13e0*/  ULEA UR16, UR6, 0x18, 0x3 ;  /* 0x0000001806107891 */ /* 0x000fe4000f8e18ff */
[----:B------:R-:W-:-:S12]  /*13f0*/  ULEA UR6, UR6, 0x20, 0x3 ;  /* 0x0000002006067891 */ /* 0x000fd8000f8e18ff */
.L_x_53:
[----:B0-----:R-:W0:Y:S01]  /*1400*/  LDCU UR7, c[0x0][0x394] ;  /* 0x00007280ff0777ac */ /* 0x001e220008000800 */
[----:B------:R-:W-:Y:S01]  /*1410*/  BSSY.RECONVERGENT B0, `(.L_x_45) ;  /* 0x00001b7000007945 */ /* 0x000fe20003800200 */
[----:B0-----:R-:W-:-:S13]  /*1420*/  ISETP.GE.U32.AND P0, PT, R0, UR7, PT ;  /* 0x0000000700007c0c */ /* 0x001fda000bf06070 */
[----:B------:R-:W-:Y:S05]  /*1430*/  @P0 BRA `(.L_x_46) ;  /* 0x0000001800d00947 */ /* 0x000fea0003800000 */
[----:B------:R-:W-:-:S07]  /*1440*/  IMAD.MOV.U32 R3, RZ, RZ, R0 ;  /* 0x000000ffff037224 */ /* 0x000fce00078e0000 */
.L_x_52:
[----:B------:R-:W-:Y:S01]  /*1450*/  CS2R R24, SRZ ;  /* 0x0000000000187805 */ /* 0x000fe2000001ff00 */
[----:B0-----:R-:W-:-:S07]  /*1460*/  IMAD.MOV.U32 R6, RZ, RZ, RZ ;  /* 0x000000ffff067224 */ /* 0x001fce00078e00ff */
.L_x_51:
[----:B------:R-:W0:Y:S01]  /*1470*/  LDC R7, c[0x0][0x39c] ;  /* 0x0000e700ff077b82 */ /* 0x000e220000000800 */
[----:B------:R-:W-:Y:S01]  /*1480*/  IMAD.MOV.U32 R20, RZ, RZ, RZ ;  /* 0x000000ffff147224 */ /* 0x000fe200078e00ff */
[----:B0-----:R-:W-:-:S13]  /*1490*/  ISETP.GE.U32.AND P0, PT, R7, 0x4, PT ;  /* 0x000000040700780c */ /* 0x001fda0003f06070 */
[----:B------:R-:W-:Y:S05]  /*14a0*/  @!P0 BRA `(.L_x_47) ;  /* 0x0000000c00a08947 */ /* 0x000fea0003800000 */
[----:B-1----:R-:W0:Y:S01]  /*14b0*/  LDC R10, c[0x0][0x398] ;  /* 0x0000e600ff0a7b82 */ /* 0x002e220000000800 */
[----:B------:R-:W-:Y:S01]  /*14c0*/  IMAD.U32 R9, RZ, RZ, UR4 ;  /* 0x00000004ff097e24 */ /* 0x000fe2000f8e00ff */
[----:B------:R-:W-:Y:S01]  /*14d0*/  UMOV UR7, 0x400 ;  /* 0x0000040000077882 */ /* 0x000fe20000000000 */
[----:B------:R-:W-:Y:S02]  /*14e0*/  IMAD R11, R2, R6, R3 ;  /* 0x00000006020b7224 */ /* 0x000fe400078e0203 */
[----:B------:R-:W-:Y:S02]  /*14f0*/  IMAD R9, R6, UR10, R9 ;  /* 0x0000000a06097c24 */ /* 0x000fe4000f8e0209 */
[----:B------:R-:W-:Y:S01]  /*1500*/  IMAD.U32 R22, RZ, RZ, UR19 ;  /* 0x00000013ff167e24 */ /* 0x000fe2000f8e00ff */
[----:B------:R-:W1:Y:S01]  /*1510*/  S2UR UR9, SR_CgaCtaId ;  /* 0x00000000000979c3 */ /* 0x000e620000008800 */
[----:B------:R-:W-:-:S07]  /*1520*/  VIADD R5, R9, UR5 ;  /* 0x0000000509057c36 */ /* 0x000fce0008000000 */
[----:B------:R-:W2:Y:S01]  /*1530*/  LDC R8, c[0x0][0x394] ;  /* 0x0000e500ff087b82 */ /* 0x000ea20000000800 */
[C-C-:B0-----:R-:W-:Y:S02]  /*1540*/  IMAD R4, R10.reuse, 0x2, R9.reuse ;  /* 0x000000020a047824 */ /* 0x141fe400078e0209 */
[----:B------:R-:W-:Y:S02]  /*1550*/  IMAD R10, R10, 0x3, R9 ;  /* 0x000000030a0a7824 */ /* 0x000fe400078e0209 */
[----:B------:R-:W-:Y:S02]  /*1560*/  VIADD R20, R4, 0x2 ;  /* 0x0000000204147836 */ /* 0x000fe40000000000 */
[----:B------:R-:W-:Y:S01]  /*1570*/  VIADD R10, R10, 0x3 ;  /* 0x000000030a0a7836 */ /* 0x000fe20000000000 */
[----:B-1----:R-:W-:-:S06]  /*1580*/  ULEA UR7, UR9, UR7, 0x18 ;  /* 0x0000000709077291 */ /* 0x002fcc000f8ec0ff */
[----:B------:R-:W-:Y:S01]  /*1590*/  LEA R4, R11, UR7, 0x3 ;  /* 0x000000070b047c11 */ /* 0x000fe2000f8e18ff */
[-CC-:B--2---:R-:W-:Y:S02]  /*15a0*/  IMAD R9, R9, R8.reuse, R3.reuse ;  /* 0x0000000809097224 */ /* 0x184fe400078e0203 */
[-CC-:B------:R-:W-:Y:S02]  /*15b0*/  IMAD R5, R5, R8.reuse, R3.reuse ;  /* 0x0000000805057224 */ /* 0x180fe400078e0203 */
[-CC-:B------:R-:W-:Y:S02]  /*15c0*/  IMAD R20, R20, R8.reuse, R3.reuse ;  /* 0x0000000814147224 */ /* 0x180fe400078e0203 */
[----:B------:R-:W-:-:S07]  /*15d0*/  IMAD R21, R10, R8, R3 ;  /* 0x000000080a157224 */ /* 0x000fce00078e0203 */
.L_x_48:
[----:B------:R-:W0:Y:S01]  /*15e0*/  LDC.64 R16, c[0x0][0x388] ;  /* 0x0000e200ff107b82 */ /* 0x000e220000000a00 */
[----:B------:R-:W-:-:S07]  /*15f0*/  IMAD.U32 R27, RZ, RZ, UR8 ;  /* 0x00000008ff1b7e24 */ /* 0x000fce000f8e00ff */
[----:B------:R-:W1:Y:S01]  /*1600*/  LDC.64 R10, c[0x0][0x3a0] ;  /* 0x0000e800ff0a7b82 */ /* 0x000e620000000a00 */
[----:B0-----:R-:W-:-:S06]  /*1610*/  IMAD.WIDE.U32 R12, R9, 0x8, R16 ;  /* 0x00000008090c7825 */ /* 0x001fcc00078e0010 */
[----:B------:R-:W2:Y:S01]  /*1620*/  LDG.E.64.CONSTANT R12, desc[UR12][R12.64] ;  /* 0x0000000c0c0c7981 */ /* 0x000ea2000c1e9b00 */
[----:B------:R-:W-:-:S05]  /*1630*/  IMAD R27, R27, 0x8, R4 ;  /* 0x000000081b1b7824 */ /* 0x000fca00078e0204 */
[----:B------:R-:W0:Y:S02]  /*1640*/  LDS.64 R14, [R27] ;  /* 0x000000001b0e7984 */ /* 0x000e240000000a00 */
[--C-:B0-----:R-:W-:Y:S02]  /*1650*/  SHF.R.S32.HI R19, RZ, 0x1f, R15.reuse ;  /* 0x0000001fff137819 */ /* 0x101fe4000001140f */
[----:B------:R-:W-:Y:S02]  /*1660*/  SHF.R.S32.HI R18, RZ, 0x1f, R15 ;  /* 0x0000001fff127819 */ /* 0x000fe4000001140f */
[----:B-1----:R-:W-:Y:S02]  /*1670*/  LOP3.LUT R19, R19, R10, RZ, 0xc0, !PT ;  /* 0x0000000a13137212 */ /* 0x002fe400078ec0ff */
[----:B------:R-:W-:Y:S02]  /*1680*/  LOP3.LUT R23, R18, R11, RZ, 0xc0, !PT ;  /* 0x0000000b12177212 */ /* 0x000fe400078ec0ff */
[----:B------:R-:W-:-:S05]  /*1690*/  IADD3 R26, P0, PT, R14, R19, RZ ;  /* 0x000000130e1a7210 */ /* 0x000fca0007f1e0ff */
[----:B------:R-:W-:-:S04]  /*16a0*/  IMAD.X R23, R15, 0x1, R23, P0 ;  /* 0x000000010f177824 */ /* 0x000fc800000e0617 */
[----:B--2---:R-:W-:-:S04]  /*16b0*/  IMAD.WIDE.U32 R14, R23, R12, RZ ;  /* 0x0000000c170e7225 */ /* 0x004fc800078e00ff */
[----:B------:R-:W-:-:S04]  /*16c0*/  IMAD.WIDE.U32 R18, R26, R12, RZ ;  /* 0x0000000c1a127225 */ /* 0x000fc800078e00ff */
[----:B------:R-:W-:-:S04]  /*16d0*/  IMAD.WIDE.U32 R14, P0, R13, R26, R14 ;  /* 0x0000001a0d0e7225 */ /* 0x000fc8000780000e */
[----:B------:R-:W-:Y:S01]  /*16e0*/  IMAD.MOV.U32 R18, RZ, RZ, R15 ;  /* 0x000000ffff127224 */ /* 0x000fe200078e000f */
[----:B------:R-:W-:Y:S01]  /*16f0*/  IADD3 RZ, P1, PT, R19, R14, RZ ;  /* 0x0000000e13ff7210 */ /* 0x000fe20007f3e0ff */
[----:B------:R-:W-:Y:S01]  /*1700*/  IMAD.X R19, RZ, RZ, RZ, P0 ;  /* 0x000000ffff137224 */ /* 0x000fe200000e06ff */
[----:B------:R-:W0:Y:S03]  /*1710*/  LDC.64 R14, c[0x0][0x3a8] ;  /* 0x0000ea00ff0e7b82 */ /* 0x000e260000000a00 */
[----:B------:R-:W-:-:S04]  /*1720*/  IMAD.WIDE.U32.X R18, R13, R23, R18, P1 ;  /* 0x000000170d127225 */ /* 0x000fc800008e0412 */
[----:B0-----:R-:W-:-:S04]  /*1730*/  IMAD R27, R13, R14, RZ ;  /* 0x0000000e0d1b7224 */ /* 0x001fc800078e02ff */
[C---:B------:R-:W-:Y:S02]  /*1740*/  IMAD R27, R12.reuse, R15, R27 ;  /* 0x0000000f0c1b7224 */ /* 0x040fe400078e021b */
[----:B------:R-:W-:-:S04]  /*1750*/  IMAD.WIDE.U32 R12, R12, R14, RZ ;  /* 0x0000000e0c0c7225 */ /* 0x000fc800078e00ff */
[----:B------:R-:W-:-:S04]  /*1760*/  IMAD.IADD R27, R13, 0x1, R27 ;  /* 0x000000010d1b7824 */ /* 0x000fc800078e021b */
[----:B------:R-:W-:-:S04]  /*1770*/  IMAD R27, R27, R26, RZ ;  /* 0x0000001a1b1b7224 */ /* 0x000fc800078e02ff */
[----:B------:R-:W-:Y:S02]  /*1780*/  IMAD R23, R23, R12, R27 ;  /* 0x0000000c17177224 */ /* 0x000fe400078e021b */
[----:B------:R-:W-:-:S04]  /*1790*/  IMAD.WIDE.U32 R12, R12, R26, RZ ;  /* 0x0000001a0c0c7225 */ /* 0x000fc800078e00ff */
[----:B------:R-:W-:-:S04]  /*17a0*/  IMAD.IADD R23, R13, 0x1, R23 ;  /* 0x000000010d177824 */ /* 0x000fc800078e0217 */
[----:B------:R-:W-:-:S04]  /*17b0*/  IMAD.WIDE.U32 R26, R23, R10, RZ ;  /* 0x0000000a171a7225 */ /* 0x000fc800078e00ff */
[----:B------:R-:W-:-:S04]  /*17c0*/  IMAD.WIDE.U32 R26, P0, R12, R11, R26 ;  /* 0x0000000b0c1a7225 */ /* 0x000fc8000780001a */
[----:B------:R-:W-:-:S04]  /*17d0*/  IMAD.WIDE.U32 R12, R12, R10, RZ ;  /* 0x0000000a0c0c7225 */ /* 0x000fc800078e00ff */
[----:B------:R-:W-:Y:S01]  /*17e0*/  IMAD.MOV.U32 R12, RZ, RZ, R27 ;  /* 0x000000ffff0c7224 */ /* 0x000fe200078e001b */
[----:B------:R-:W-:Y:S01]  /*17f0*/  IADD3 RZ, P1, PT, R13, R26, RZ ;  /* 0x0000001a0dff7210 */ /* 0x000fe20007f3e0ff */
[----:B------:R-:W-:-:S04]  /*1800*/  IMAD.X R13, RZ, RZ, RZ, P0 ;  /* 0x000000ffff0d7224 */ /* 0x000fc800000e06ff */
[----:B------:R-:W-:-:S03]  /*1810*/  IMAD.WIDE.U32.X R12, R23, R11, R12, P1 ;  /* 0x0000000b170c7225 */ /* 0x000fc600008e040c */
[----:B------:R-:W-:-:S04]  /*1820*/  ISETP.GE.U32.AND P0, PT, R18, R12, PT ;  /* 0x0000000c1200720c */ /* 0x000fc80003f06070 */
[----:B------:R-:W-:-:S04]  /*1830*/  ISETP.GE.U32.AND.EX P0, PT, R19, R13, PT, P0 ;  /* 0x0000000d1300720c */ /* 0x000fc80003f06100 */
[----:B------:R-:W-:Y:S02]  /*1840*/  SEL R23, R10, RZ, !P0 ;  /* 0x000000ff0a177207 */ /* 0x000fe40004000000 */
[----:B------:R-:W-:Y:S02]  /*1850*/  SEL R27, R11, RZ, !P0 ;  /* 0x000000ff0b1b7207 */ /* 0x000fe40004000000 */
[----:B------:R-:W-:-:S04]  /*1860*/  IADD3 R23, P1, P2, R23, R18, -R12 ;  /* 0x0000001217177210 */ /* 0x000fc80007a3e80c */
[----:B------:R-:W-:Y:S01]  /*1870*/  IADD3.X R18, PT, PT, R27, R19, ~R13, P1, P2 ;  /* 0x000000131b127210 */ /* 0x000fe20000fe4c0d */
[----:B------:R-:W-:Y:S01]  /*1880*/  IMAD R27, R8, UR15, R4 ;  /* 0x0000000f081b7c24 */ /* 0x000fe2000f8e0204 */
[----:B------:R-:W-:-:S04]  /*1890*/  ISETP.GE.U32.AND P0, PT, R23, R10, PT ;  /* 0x0000000a1700720c */ /* 0x000fc80003f06070 */
[----:B------:R-:W-:Y:S01]  /*18a0*/  ISETP.GE.U32.AND.EX P0, PT, R18, R11, PT, P0 ;  /* 0x0000000b1200720c */ /* 0x000fe20003f06100 */
[----:B------:R-:W0:Y:S03]  /*18b0*/  LDS.64 R26, [R27] ;  /* 0x000000001b1a7984 */ /* 0x000e260000000a00 */
[----:B------:R-:W-:-:S04]  /*18c0*/  SEL R12, R10, RZ, P0 ;  /* 0x000000ff0a0c7207 */ /* 0x000fc80000000000 */
[----:B------:R-:W-:Y:S02]  /*18d0*/  IADD3 R23, P1, P2, R24, R23, -R12 ;  /* 0x0000001718177210 */ /* 0x000fe40007a3e80c */
[--C-:B0-----:R-:W-:Y:S02]  /*18e0*/  SHF.R.S32.HI R13, RZ, 0x1f, R27.reuse ;  /* 0x0000001fff0d7819 */ /* 0x101fe4000001141b */
[----:B------:R-:W-:Y:S02]  /*18f0*/  SHF.R.S32.HI R12, RZ, 0x1f, R27 ;  /* 0x0000001fff0c7819 */ /* 0x000fe4000001141b */
[----:B------:R-:W-:Y:S02]  /*1900*/  LOP3.LUT R13, R13, R10, RZ, 0xc0, !PT ;  /* 0x0000000a0d0d7212 */ /* 0x000fe400078ec0ff */
[----:B------:R-:W-:Y:S02]  /*1910*/  LOP3.LUT R19, R12, R11, RZ, 0xc0, !PT ;  /* 0x0000000b0c137212 */ /* 0x000fe400078ec0ff */
[----:B------:R-:W-:Y:S01]  /*1920*/  IADD3 R24, P3, PT, R26, R13, RZ ;  /* 0x0000000d1a187210 */ /* 0x000fe20007f7e0ff */
[----:B------:R-:W-:-:S04]  /*1930*/  IMAD.WIDE.U32 R12, R5, 0x8, R16 ;  /* 0x00000008050c7825 */ /* 0x000fc800078e0010 */
[----:B------:R-:W-:Y:S02]  /*1940*/  IMAD.X R26, R27, 0x1, R19, P3 ;  /* 0x000000011b1a7824 */ /* 0x000fe400018e0613 */
[----:B------:R-:W2:Y:S01]  /*1950*/  LDG.E.64.CONSTANT R12, desc[UR12][R12.64] ;  /* 0x0000000c0c0c7981 */ /* 0x000ea2000c1e9b00 */
[----:B------:R-:W-:-:S04]  /*1960*/  SEL R19, R11, RZ, P0 ;  /* 0x000000ff0b137207 */ /* 0x000fc80000000000 */
[----:B------:R-:W-:Y:S01]  /*1970*/  IADD3.X R25, PT, PT, R25, R18, ~R19, P1, P2 ;  /* 0x0000001219197210 */ /* 0x000fe20000fe4c13 */
[----:B--2---:R-:W-:-:S04]  /*1980*/  IMAD.WIDE.U32 R28, R26, R12, RZ ;  /* 0x0000000c1a1c7225 */ /* 0x004fc800078e00ff */
[----:B------:R-:W-:-:S04]  /*1990*/  IMAD.WIDE.U32 R18, R24, R12, RZ ;  /* 0x0000000c18127225 */ /* 0x000fc800078e00ff */
[----:B------:R-:W-:-:S04]  /*19a0*/  IMAD.WIDE.U32 R28, P0, R13, R24, R28 ;  /* 0x000000180d1c7225 */ /* 0x000fc8000780001c */
[----:B------:R-:W-:Y:S01]  /*19b0*/  IMAD.MOV.U32 R18, RZ, RZ, R29 ;  /* 0x000000ffff127224 */ /* 0x000fe200078e001d */
[----:B------:R-:W-:Y:S01]  /*19c0*/  IADD3 RZ, P1, PT, R19, R28, RZ ;  /* 0x0000001c13ff7210 */ /* 0x000fe20007f3e0ff */
[----:B------:R-:W-:Y:S02]  /*19d0*/  IMAD.X R19, RZ, RZ, RZ, P0 ;  /* 0x000000ffff137224 */ /* 0x000fe400000e06ff */
[C---:B------:R-:W-:Y:S02]  /*19e0*/  IMAD R27, R13.reuse, R14, RZ ;  /* 0x0000000e0d1b7224 */ /* 0x040fe400078e02ff */
[----:B------:R-:W-:-:S04]  /*19f0*/  IMAD.WIDE.U32.X R18, R13, R26, R18, P1 ;  /* 0x0000001a0d127225 */ /* 0x000fc800008e0412 */
        /* <DEDUP_REMOVED lines=12> */
[----:B------:R-:W-:Y:S02]  /*1ac0*/  IMAD.X R13, RZ, RZ, RZ, P0 ;  /* 0x000000ffff0d7224 */ /* 0x000fe400000e06ff */
[----:B------:R-:W-:Y:S02]  /*1ad0*/  IMAD R26, R8, UR16, R4 ;  /* 0x00000010081a7c24 */ /* 0x000fe4000f8e0204 */
[----:B------:R-:W-:-:S03]  /*1ae0*/  IMAD.WIDE.U32.X R12, R24, R11, R12, P1 ;  /* 0x0000000b180c7225 */ /* 0x000fc600008e040c */
[----:B------:R-:W-:-:S04]  /*1af0*/  ISETP.GE.U32.AND P0, PT, R18, R12, PT ;  /* 0x0000000c1200720c */ /* 0x000fc80003f06070 */
[----:B------:R-:W-:-:S04]  /*1b00*/  ISETP.GE.U32.AND.EX P0, PT, R19, R13, PT, P0 ;  /* 0x0000000d1300720c */ /* 0x000fc80003f06100 */
[----:B------:R-:W-:Y:S02]  /*1b10*/  SEL R29, R10, RZ, !P0 ;  /* 0x000000ff0a1d7207 */ /* 0x000fe40004000000 */
[----:B------:R-:W-:Y:S02]  /*1b20*/  SEL R27, R11, RZ, !P0 ;  /* 0x000000ff0b1b7207 */ /* 0x000fe40004000000 */
[----:B------:R-:W-:Y:S02]  /*1b30*/  IADD3 R29, P1, P2, R29, R18, -R12 ;  /* 0x000000121d1d7210 */ /* 0x000fe40007a3e80c */
[----:B------:R-:W-:Y:S02]  /*1b40*/  ISETP.GE.U32.AND P0, PT, R23, R10, PT ;  /* 0x0000000a1700720c */ /* 0x000fe40003f06070 */
[----:B------:R-:W-:Y:S02]  /*1b50*/  IADD3.X R12, PT, PT, R27, R19, ~R13, P1, P2 ;  /* 0x000000131b0c7210 */ /* 0x000fe40000fe4c0d */
[----:B------:R-:W0:Y:S01]  /*1b60*/  LDS.64 R26, [R26] ;  /* 0x000000001a1a7984 */ /* 0x000e220000000a00 */
[----:B------:R-:W-:-:S02]  /*1b70*/  ISETP.GE.U32.AND.EX P0, PT, R25, R11, PT, P0 ;  /* 0x0000000b1900720c */ /* 0x000fc40003f06100 */
[----:B------:R-:W-:Y:S02]  /*1b80*/  ISETP.GE.U32.AND P1, PT, R29, R10, PT ;  /* 0x0000000a1d00720c */ /* 0x000fe40003f26070 */
[----:B------:R-:W-:Y:S02]  /*1b90*/  SEL R18, R10, RZ, P0 ;  /* 0x000000ff0a127207 */ /* 0x000fe40000000000 */
[----:B------:R-:W-:Y:S02]  /*1ba0*/  ISETP.GE.U32.AND.EX P1, PT, R12, R11, PT, P1 ;  /* 0x0000000b0c00720c */ /* 0x000fe40003f26110 */
[----:B------:R-:W-:Y:S02]  /*1bb0*/  IADD3 R23, P2, PT, -R18, R23, RZ ;  /* 0x0000001712177210 */ /* 0x000fe40007f5e1ff */
[----:B------:R-:W-:-:S04]  /*1bc0*/  SEL R24, R10, RZ, P1 ;  /* 0x000000ff0a187207 */ /* 0x000fc80000800000 */
[----:B------:R-:W-:Y:S02]  /*1bd0*/  IADD3 R24, P3, P4, R23, R29, -R24 ;  /* 0x0000001d17187210 */ /* 0x000fe40007c7e818 */
[--C-:B0-----:R-:W-:Y:S02]  /*1be0*/  SHF.R.S32.HI R18, RZ, 0x1f, R27.reuse ;  /* 0x0000001fff127819 */ /* 0x101fe4000001141b */
[----:B------:R-:W-:Y:S02]  /*1bf0*/  SHF.R.S32.HI R23, RZ, 0x1f, R27 ;  /* 0x0000001fff177819 */ /* 0x000fe4000001141b */
[----:B------:R-:W-:Y:S01]  /*1c00*/  LOP3.LUT R13, R18, R11, RZ, 0xc0, !PT ;  /* 0x0000000b120d7212 */ /* 0x000fe200078ec0ff */
[----:B------:R-:W-:Y:S01]  /*1c10*/  IMAD.WIDE.U32 R18, R20, 0x8, R16 ;  /* 0x0000000814127825 */ /* 0x000fe200078e0010 */
[----:B------:R-:W-:-:S04]  /*1c20*/  LOP3.LUT R23, R23, R10, RZ, 0xc0, !PT ;  /* 0x0000000a17177212 */ /* 0x000fc800078ec0ff */
[----:B------:R-:W-:Y:S01]  /*1c30*/  IADD3 R23, P5, PT, R26, R23, RZ ;  /* 0x000000171a177210 */ /* 0x000fe20007fbe0ff */
[----:B------:R-:W2:Y:S01]  /*1c40*/  LDG.E.64.CONSTANT R18, desc[UR12][R18.64] ;  /* 0x0000000c12127981 */ /* 0x000ea2000c1e9b00 */
[----:B------:R-:W-:-:S03]  /*1c50*/  SEL R28, R11, RZ, P0 ;  /* 0x000000ff0b1c7207 */ /* 0x000fc60000000000 */
[----:B------:R-:W-:Y:S02]  /*1c60*/  IMAD.X R26, R27, 0x1, R13, P5 ;  /* 0x000000011b1a7824 */ /* 0x000fe400028e060d */
[----:B------:R-:W-:Y:S01]  /*1c70*/  IMAD.X R13, R25, 0x1, ~R28, P2 ;  /* 0x00000001190d7824 */ /* 0x000fe200010e0e1c */
        /* <DEDUP_REMOVED lines=19> */
[----:B------:R-:W-:-:S05]  /*1db0*/  IMAD.WIDE.U32 R26, R26, R10, RZ ;  /* 0x0000000a1a1a7225 */ /* 0x000fca00078e00ff */
[----:B------:R-:W-:Y:S01]  /*1dc0*/  IADD3 RZ, P1, PT, R27, R18, RZ ;  /* 0x000000121bff7210 */ /* 0x000fe20007f3e0ff */
[----:B------:R-:W-:-:S06]  /*1dd0*/  IMAD.WIDE.U32 R26, R21, 0x8, R16 ;  /* 0x00000008151a7825 */ /* 0x000fcc00078e0010 */
[----:B------:R-:W2:Y:S01]  /*1de0*/  LDG.E.64.CONSTANT R26, desc[UR12][R26.64] ;  /* 0x0000000c1a1a7981 */ /* 0x000ea2000c1e9b00 */
[----:B------:R-:W-:Y:S02]  /*1df0*/  IMAD.X R17, RZ, RZ, RZ, P0 ;  /* 0x000000ffff117224 */ /* 0x000fe400000e06ff */
[----:B------:R-:W-:-:S04]  /*1e00*/  IMAD.MOV.U32 R16, RZ, RZ, R19 ;  /* 0x000000ffff107224 */ /* 0x000fc800078e0013 */
[----:B------:R-:W-:-:S03]  /*1e10*/  IMAD.WIDE.U32.X R16, R23, R11, R16, P1 ;  /* 0x0000000b17107225 */ /* 0x000fc600008e0410 */
[----:B------:R-:W-:-:S04]  /*1e20*/  ISETP.GE.U32.AND P0, PT, R12, R16, PT ;  /* 0x000000100c00720c */ /* 0x000fc80003f06070 */
[----:B------:R-:W-:-:S04]  /*1e30*/  ISETP.GE.U32.AND.EX P0, PT, R13, R17, PT, P0 ;  /* 0x000000110d00720c */ /* 0x000fc80003f06100 */
[----:B------:R-:W-:Y:S02]  /*1e40*/  SEL R19, R10, RZ, !P0 ;  /* 0x000000ff0a137207 */ /* 0x000fe40004000000 */
[----:B------:R-:W-:Y:S02]  /*1e50*/  SEL R23, R11, RZ, !P0 ;  /* 0x000000ff0b177207 */ /* 0x000fe40004000000 */
[----:B------:R-:W-:Y:S01]  /*1e60*/  IADD3 R19, P1, P2, R19, R12, -R16 ;  /* 0x0000000c13137210 */ /* 0x000fe20007a3e810 */
[----:B------:R-:W-:-:S03]  /*1e70*/  IMAD R12, R8, UR6, R4 ;  /* 0x00000006080c7c24 */ /* 0x000fc6000f8e0204 */
[----:B------:R-:W-:-:S03]  /*1e80*/  IADD3.X R28, PT, PT, R23, R13, ~R17, P1, P2 ;  /* 0x0000000d171c7210 */ /* 0x000fc60000fe4c11 */
[----:B------:R-:W0:Y:S01]  /*1e90*/  LDS.64 R12, [R12] ;  /* 0x000000000c0c7984 */ /* 0x000e220000000a00 */
[-C--:B------:R-:W-:Y:S02]  /*1ea0*/  ISETP.GE.U32.AND P0, PT, R24, R10.reuse, PT ;  /* 0x0000000a1800720c */ /* 0x080fe40003f06070 */
[----:B------:R-:W-:Y:S02]  /*1eb0*/  ISETP.GE.U32.AND P1, PT, R19, R10, PT ;  /* 0x0000000a1300720c */ /* 0x000fe40003f26070 */
[-C--:B------:R-:W-:Y:S02]  /*1ec0*/  ISETP.GE.U32.AND.EX P0, PT, R25, R11.reuse, PT, P0 ;  /* 0x0000000b1900720c */ /* 0x080fe40003f06100 */
[----:B------:R-:W-:Y:S02]  /*1ed0*/  ISETP.GE.U32.AND.EX P1, PT, R28, R11, PT, P1 ;  /* 0x0000000b1c00720c */ /* 0x000fe40003f26110 */
[C---:B------:R-:W-:Y:S02]  /*1ee0*/  SEL R17, R10.reuse, RZ, P0 ;  /* 0x000000ff0a117207 */ /* 0x040fe40000000000 */
[----:B------:R-:W-:-:S02]  /*1ef0*/  SEL R18, R10, RZ, P1 ;  /* 0x000000ff0a127207 */ /* 0x000fc40000800000 */
[----:B------:R-:W-:-:S04]  /*1f00*/  IADD3 R24, P2, PT, -R17, R24, RZ ;  /* 0x0000001811187210 */ /* 0x000fc80007f5e1ff */
[----:B------:R-:W-:Y:S02]  /*1f10*/  IADD3 R18, P3, P4, R24, R19, -R18 ;  /* 0x0000001318127210 */ /* 0x000fe40007c7e812 */
[----:B------:R-:W-:-:S05]  /*1f20*/  SEL R24, R11, RZ, P0 ;  /* 0x000000ff0b187207 */ /* 0x000fca0000000000 */
[----:B------:R-:W-:Y:S01]  /*1f30*/  IMAD.X R24, R25, 0x1, ~R24, P2 ;  /* 0x0000000119187824 */ /* 0x000fe200010e0e18 */
[--C-:B0-----:R-:W-:Y:S02]  /*1f40*/  SHF.R.S32.HI R19, RZ, 0x1f, R13.reuse ;  /* 0x0000001fff137819 */ /* 0x101fe4000001140d */
[----:B------:R-:W-:Y:S02]  /*1f50*/  SHF.R.S32.HI R16, RZ, 0x1f, R13 ;  /* 0x0000001fff107819 */ /* 0x000fe4000001140d */
[----:B------:R-:W-:Y:S02]  /*1f60*/  LOP3.LUT R19, R19, R10, RZ, 0xc0, !PT ;  /* 0x0000000a13137212 */ /* 0x000fe400078ec0ff */
[----:B------:R-:W-:Y:S02]  /*1f70*/  LOP3.LUT R23, R16, R11, RZ, 0xc0, !PT ;  /* 0x0000000b10177212 */ /* 0x000fe400078ec0ff */
[----:B------:R-:W-:-:S05]  /*1f80*/  IADD3 R19, P5, PT, R12, R19, RZ ;  /* 0x000000130c137210 */ /* 0x000fca0007fbe0ff */
[----:B------:R-:W-:Y:S01]  /*1f90*/  IMAD.X R23, R13, 0x1, R23, P5 ;  /* 0x000000010d177824 */ /* 0x000fe200028e0617 */
[----:B------:R-:W-:-:S04]  /*1fa0*/  SEL R13, R11, RZ, P1 ;  /* 0x000000ff0b0d7207 */ /* 0x000fc80000800000 */
[----:B------:R-:W-:Y:S01]  /*1fb0*/  IADD3.X R24, PT, PT, R24, R28, ~R13, P3, P4 ;  /* 0x0000001c18187210 */ /* 0x000fe20001fe8c0d */
[----:B------:R-:W-:Y:S02]  /*1fc0*/  VIADD R22, R22, 0x4 ;  /* 0x0000000416167836 */ /* 0x000fe40000000000 */
[C---:B------:R-:W-:Y:S02]  /*1fd0*/  IMAD R4, R8.reuse, 0x20, R4 ;  /* 0x0000002008047824 */ /* 0x040fe400078e0204 */
[C---:B------:R-:W-:Y:S02]  /*1fe0*/  IMAD R5, R8.reuse, UR11, R5 ;  /* 0x0000000b08057c24 */ /* 0x040fe4000f8e0205 */
[C---:B------:R-:W-:Y:S02]  /*1ff0*/  IMAD R20, R8.reuse, UR11, R20 ;  /* 0x0000000b08147c24 */ /* 0x040fe4000f8e0214 */
[C---:B------:R-:W-:Y:S02]  /*2000*/  IMAD R21, R8.reuse, UR11, R21 ;  /* 0x0000000b08157c24 */ /* 0x040fe4000f8e0215 */
[----:B------:R-:W-:-:S02]  /*2010*/  IMAD R9, R8, UR11, R9 ;  /* 0x0000000b08097c24 */ /* 0x000fc4000f8e0209 */
[----:B--2---:R-:W-:-:S04]  /*2020*/  IMAD.WIDE.U32 R16, R23, R26, RZ ;  /* 0x0000001a17107225 */ /* 0x004fc800078e00ff */
[----:B------:R-:W-:-:S04]  /*2030*/  IMAD.WIDE.U32 R12, R19, R26, RZ ;  /* 0x0000001a130c7225 */ /* 0x000fc800078e00ff */
[----:B------:R-:W-:-:S04]  /*2040*/  IMAD.WIDE.U32 R16, P0, R27, R19, R16 ;  /* 0x000000131b107225 */ /* 0x000fc80007800010 */
[----:B------:R-:W-:Y:S01]  /*2050*/  IMAD R12, R27, R14, RZ ;  /* 0x0000000e1b0c7224 */ /* 0x000fe200078e02ff */
[----:B------:R-:W-:Y:S01]  /*2060*/  IADD3 RZ, P1, PT, R13, R16, RZ ;  /* 0x000000100dff7210 */ /* 0x000fe20007f3e0ff */
[----:B------:R-:W-:Y:S02]  /*2070*/  IMAD.X R13, RZ, RZ, RZ, P0 ;  /* 0x000000ffff0d7224 */ /* 0x000fe400000e06ff */
[----:B------:R-:W-:Y:S02]  /*2080*/  IMAD R15, R26, R15, R12 ;  /* 0x0000000f1a0f7224 */ /* 0x000fe400078e020c */
[----:B------:R-:W-:-:S04]  /*2090*/  IMAD.MOV.U32 R12, RZ, RZ, R17 ;  /* 0x000000ffff0c7224 */ /* 0x000fc800078e0011 */
[----:B------:R-:W-:-:S04]  /*20a0*/  IMAD.WIDE.U32.X R12, R27, R23, R12, P1 ;  /* 0x000000171b0c7225 */ /* 0x000fc800008e040c */
[----:B------:R-:W-:-:S04]  /*20b0*/  IMAD.WIDE.U32 R26, R26, R14, RZ ;  /* 0x0000000e1a1a7225 */ /* 0x000fc800078e00ff */
[----:B------:R-:W-:-:S04]  /*20c0*/  IMAD.IADD R14, R27, 0x1, R15 ;  /* 0x000000011b0e7824 */ /* 0x000fc800078e020f */
[-C--:B------:R-:W-:Y:S02]  /*20d0*/  IMAD R16, R14, R19.reuse, RZ ;  /* 0x000000130e107224 */ /* 0x080fe400078e02ff */
[----:B------:R-:W-:-:S04]  /*20e0*/  IMAD.WIDE.U32 R14, R26, R19, RZ ;  /* 0x000000131a0e7225 */ /* 0x000fc800078e00ff */
[----:B------:R-:W-:-:S04]  /*20f0*/  IMAD R19, R23, R26, R16 ;  /* 0x0000001a17137224 */ /* 0x000fc800078e0210 */
[----:B------:R-:W-:-:S04]  /*2100*/  IMAD.IADD R19, R15, 0x1, R19 ;  /* 0x000000010f137824 */ /* 0x000fc800078e0213 */
[----:B------:R-:W-:-:S04]  /*2110*/  IMAD.WIDE.U32 R16, R19, R10, RZ ;  /* 0x0000000a13107225 */ /* 0x000fc800078e00ff */
[----:B------:R-:W-:-:S04]  /*2120*/  IMAD.WIDE.U32 R26, R14, R10, RZ ;  /* 0x0000000a0e1a7225 */ /* 0x000fc800078e00ff */
[----:B------:R-:W-:-:S04]  /*2130*/  IMAD.WIDE.U32 R16, P0, R14, R11, R16 ;  /* 0x0000000b0e107225 */ /* 0x000fc80007800010 */
[----:B------:R-:W-:Y:S01]  /*2140*/  IMAD.X R15, RZ, RZ, RZ, P0 ;  /* 0x000000ffff0f7224 */ /* 0x000fe200000e06ff */
[----:B------:R-:W-:Y:S01]  /*2150*/  IADD3 RZ, P0, PT, R27, R16, RZ ;  /* 0x000000101bff7210 */ /* 0x000fe20007f1e0ff */
[----:B------:R-:W-:-:S04]  /*2160*/  IMAD.MOV.U32 R14, RZ, RZ, R17 ;  /* 0x000000ffff0e7224 */ /* 0x000fc800078e0011 */
[----:B------:R-:W-:-:S03]  /*2170*/  IMAD.WIDE.U32.X R14, R19, R11, R14, P0 ;  /* 0x0000000b130e7225 */ /* 0x000fc600000e040e */
[----:B------:R-:W-:-:S04]  /*2180*/  ISETP.GE.U32.AND P0, PT, R12, R14, PT ;  /* 0x0000000e0c00720c */ /* 0x000fc80003f06070 */
[----:B------:R-:W-:-:S04]  /*2190*/  ISETP.GE.U32.AND.EX P0, PT, R13, R15, PT, P0 ;  /* 0x0000000f0d00720c */ /* 0x000fc80003f06100 */
[----:B------:R-:W-:Y:S02]  /*21a0*/  SEL R17, R10, RZ, !P0 ;  /* 0x000000ff0a117207 */ /* 0x000fe40004000000 */
[----:B------:R-:W-:Y:S02]  /*21b0*/  SEL R19, R11, RZ, !P0 ;  /* 0x000000ff0b137207 */ /* 0x000fe40004000000 */
[----:B------:R-:W-:Y:S02]  /*21c0*/  ISETP.GE.U32.AND P0, PT, R18, R10, PT ;  /* 0x0000000a1200720c */ /* 0x000fe40003f06070 */
[----:B------:R-:W-:Y:S02]  /*21d0*/  IADD3 R14, P1, P2, R17, R12, -R14 ;  /* 0x0000000c110e7210 */ /* 0x000fe40007a3e80e */
[----:B------:R-:W-:Y:S02]  /*21e0*/  ISETP.GE.U32.AND.EX P0, PT, R24, R11, PT, P0 ;  /* 0x0000000b1800720c */ /* 0x000fe40003f06100 */
[----:B------:R-:W-:-:S02]  /*21f0*/  IADD3.X R15, PT, PT, R19, R13, ~R15, P1, P2 ;  /* 0x0000000d130f7210 */ /* 0x000fc40000fe4c0f */
[----:B------:R-:W-:Y:S02]  /*2200*/  ISETP.GE.U32.AND P1, PT, R14, R10, PT ;  /* 0x0000000a0e00720c */ /* 0x000fe40003f26070 */
[C---:B------:R-:W-:Y:S02]  /*2210*/  SEL R13, R10.reuse, RZ, P0 ;  /* 0x000000ff0a0d7207 */ /* 0x040fe40000000000 */
[----:B------:R-:W-:Y:S02]  /*2220*/  ISETP.GE.U32.AND.EX P1, PT, R15, R11, PT, P1 ;  /* 0x0000000b0f00720c */ /* 0x000fe40003f26110 */
[----:B------:R-:W-:Y:S02]  /*2230*/  SEL R17, R11, RZ, P0 ;  /* 0x000000ff0b117207 */ /* 0x000fe40000000000 */
[----:B------:R-:W-:Y:S02]  /*2240*/  IADD3 R18, P0, PT, -R13, R18, RZ ;  /* 0x000000120d127210 */ /* 0x000fe40007f1e1ff */
[----:B------:R-:W-:-:S02]  /*2250*/  SEL R13, R10, RZ, P1 ;  /* 0x000000ff0a0d7207 */ /* 0x000fc40000800000 */
[----:B------:R-:W-:Y:S01]  /*2260*/  SEL R12, R11, RZ, P1 ;  /* 0x000000ff0b0c7207 */ /* 0x000fe20000800000 */
[----:B------:R-:W-:Y:S01]  /*2270*/  IMAD.X R24, R24, 0x1, ~R17, P0 ;  /* 0x0000000118187824 */ /* 0x000fe200000e0e11 */
[----:B------:R-:W-:-:S04]  /*2280*/  IADD3 R13, P0, P1, R18, R14, -R13 ;  /* 0x0000000e120d7210 */ /* 0x000fc8000791e80d */
[----:B------:R-:W-:Y:S02]  /*2290*/  IADD3.X R12, PT, PT, R24, R15, ~R12, P0, P1 ;  /* 0x0000000f180c7210 */ /* 0x000fe400007e2c0c */
[----:B------:R-:W-:-:S04]  /*22a0*/  ISETP.GE.U32.AND P0, PT, R13, R10, PT ;  /* 0x0000000a0d00720c */ /* 0x000fc80003f06070 */
[----:B------:R-:W-:-:S04]  /*22b0*/  ISETP.GE.U32.AND.EX P0, PT, R12, R11, PT, P0 ;  /* 0x0000000b0c00720c */ /* 0x000fc80003f06100 */
[----:B------:R-:W-:Y:S02]  /*22c0*/  SEL R10, R10, RZ, P0 ;  /* 0x000000ff0a0a7207 */ /* 0x000fe40000000000 */
[----:B------:R-:W-:Y:S02]  /*22d0*/  SEL R11, R11, RZ, P0 ;  /* 0x000000ff0b0b7207 */ /* 0x000fe40000000000 */
[----:B------:R-:W-:Y:S02]  /*22e0*/  ISETP.NE.AND P0, PT, R22, RZ, PT ;  /* 0x000000ff1600720c */ /* 0x000fe40003f05270 */
[----:B------:R-:W-:-:S05]  /*22f0*/  IADD3 R24, P1, PT, -R10, R13, RZ ;  /* 0x0000000d0a187210 */ /* 0x000fca0007f3e1ff */
[----:B------:R-:W-:-:S06]  /*2300*/  IMAD.X R25, R12, 0x1, ~R11, P1 ;  /* 0x000000010c197824 */ /* 0x000fcc00008e0e0b */
[----:B------:R-:W-:Y:S05]  /*2310*/  @P0 BRA `(.L_x_48) ;  /* 0xfffffff000b00947 */ /* 0x000fea000383ffff */
[----:B------:R-:W-:-:S07]  /*2320*/  IMAD.U32 R20, RZ, RZ, UR21 ;  /* 0x00000015ff147e24 */ /* 0x000fce000f8e00ff */
.L_x_47:
[----:B------:R-:W-:-:S09]  /*2330*/  UISETP.NE.AND UP0, UPT, UR20, URZ, UPT ;  /* 0x000000ff1400728c */ /* 0x000fd2000bf05270 */
[----:B------:R-:W-:Y:S05]  /*2340*/  BRA.U !UP0, `(.L_x_49) ;  /* 0x0000000908b87547 */ /* 0x000fea000b800000 */
[----:B------:R-:W-:Y:S01]  /*2350*/  UISETP.NE.AND UP0, UPT, UR20, 0x1, UPT ;  /* 0x000000011400788c */ /* 0x000fe2000bf05270 */
[----:B------:R-:W-:-:S08]  /*2360*/  LOP3.LUT P2, RZ, R7, 0x1, RZ, 0xc0, !PT ;  /* 0x0000000107ff7812 */ /* 0x000fd0000784c0ff */
[----:B------:R-:W-:Y:S05]  /*2370*/  BRA.U !UP0, `(.L_x_50) ;  /* 0x0000000508b87547 */ /* 0x000fea000b800000 */
[----:B------:R-:W-:Y:S01]  /*2380*/  IMAD R8, R6, R7, R20 ;  /* 0x0000000706087224 */ /* 0x000fe200078e0214 */
[----:B-1----:R-:W0:Y:S01]  /*2390*/  LDC R16, c[0x0][0x394] ;  /* 0x0000e500ff107b82 */ /* 0x002e220000000800 */
[----:B------:R-:W1:Y:S03]  /*23a0*/  LDCU.128 UR24, c[0x0][0x3a0] ;  /* 0x00007400ff1877ac */ /* 0x000e660008000c00 */
[----:B------:R-:W-:-:S04]  /*23b0*/  R2UR UR7, R8 ;  /* 0x00000000080772ca */ /* 0x000fc800000e0000 */
[----:B------:R-:W2:Y:S09]  /*23c0*/  LDC.64 R4, c[0x0][0x388] ;  /* 0x0000e200ff047b82 */ /* 0x000eb20000000a00 */
[----:B------:R-:W-:-:S06]  /*23d0*/  UIMAD UR9, UR5, UR7, UR4 ;  /* 0x00000007050972a4 */ /* 0x000fcc000f8e0204 */
[----:B0-----:R-:W-:-:S04]  /*23e0*/  IMAD R9, R16, UR9, R3 ;  /* 0x0000000910097c24 */ /* 0x001fc8000f8e0203 */
[----:B--2---:R-:W-:-:S06]  /*23f0*/  IMAD.WIDE.U32 R10, R9, 0x8, R4 ;  /* 0x00000008090a7825 */ /* 0x004fcc00078e0004 */
[----:B------:R-:W2:Y:S01]  /*2400*/  LDG.E.64.CONSTANT R10, desc[UR12][R10.64] ;  /* 0x0000000c0a0a7981 */ /* 0x000ea2000c1e9b00 */
[----:B------:R-:W-:-:S04]  /*2410*/  VIADD R15, R9, UR8 ;  /* 0x00000008090f7c36 */ /* 0x000fc80008000000 */
[----:B------:R-:W-:-:S06]  /*2420*/  IMAD.WIDE.U32 R14, R15, 0x8, R4 ;  /* 0x000000080f0e7825 */ /* 0x000fcc00078e0004 */
[----:B------:R-:W3:Y:S01]  /*2430*/  LDG.E.64.CONSTANT R14, desc[UR12][R14.64] ;  /* 0x0000000c0e0e7981 */ /* 0x000ee2000c1e9b00 */
[----:B------:R-:W-:Y:S02]  /*2440*/  IMAD R4, R16, UR7, R3 ;  /* 0x0000000710047c24 */ /* 0x000fe4000f8e0203 */
[----:B------:R-:W-:-:S03]  /*2450*/  VIADD R20, R20, 0x2 ;  /* 0x0000000214147836 */ /* 0x000fc60000000000 */
[----:B------:R-:W-:-:S05]  /*2460*/  LEA R8, R4, UR14, 0x3 ;  /* 0x0000000e04087c11 */ /* 0x000fca000f8e18ff */
[----:B------:R-:W0:Y:S01]  /*2470*/  LDS.64 R4, [R8] ;  /* 0x0000000008047984 */ /* 0x000e220000000a00 */
[----:B------:R-:W-:-:S06]  /*2480*/  IMAD R16, R16, 0x8, R8 ;  /* 0x0000000810107824 */ /* 0x000fcc00078e0208 */
[----:B------:R-:W4:Y:S01]  /*2490*/  LDS.64 R16, [R16] ;  /* 0x0000000010107984 */ /* 0x000f220000000a00 */
[--C-:B0-----:R-:W-:Y:S02]  /*24a0*/  SHF.R.S32.HI R19, RZ, 0x1f, R5.reuse ;  /* 0x0000001fff137819 */ /* 0x101fe40000011405 */
[----:B------:R-:W-:Y:S02]  /*24b0*/  SHF.R.S32.HI R21, RZ, 0x1f, R5 ;  /* 0x0000001fff157819 */ /* 0x000fe40000011405 */
[----:B-1----:R-:W-:Y:S02]  /*24c0*/  LOP3.LUT R19, R19, UR24, RZ, 0xc0, !PT ;  /* 0x0000001813137c12 */ /* 0x002fe4000f8ec0ff */
[----:B------:R-:W-:Y:S02]  /*24d0*/  LOP3.LUT R21, R21, UR25, RZ, 0xc0, !PT ;  /* 0x0000001915157c12 */ /* 0x000fe4000f8ec0ff */
[----:B------:R-:W-:-:S05]  /*24e0*/  IADD3 R19, P0, PT, R4, R19, RZ ;  /* 0x0000001304137210 */ /* 0x000fca0007f1e0ff */
[----:B------:R-:W-:Y:S02]  /*24f0*/  IMAD.X R21, R5, 0x1, R21, P0 ;  /* 0x0000000105157824 */ /* 0x000fe400000e0615 */
[----:B--2---:R-:W-:Y:S02]  /*2500*/  IMAD R5, R11, UR26, RZ ;  /* 0x0000001a0b057c24 */ /* 0x004fe4000f8e02ff */
[----:B------:R-:W-:-:S04]  /*2510*/  IMAD.WIDE.U32 R8, R10, UR26, RZ ;  /* 0x0000001a0a087c25 */ /* 0x000fc8000f8e00ff */
[----:B------:R-:W-:Y:S02]  /*2520*/  IMAD R5, R10, UR27, R5 ;  /* 0x0000001b0a057c24 */ /* 0x000fe4000f8e0205 */
[----:B------:R-:W-:-:S04]  /*2530*/  IMAD.WIDE.U32 R12, R21, R10, RZ ;  /* 0x0000000a150c7225 */ /* 0x000fc800078e00ff */
[----:B------:R-:W-:Y:S02]  /*2540*/  IMAD.IADD R18, R9, 0x1, R5 ;  /* 0x0000000109127824 */ /* 0x000fe400078e0205 */
[----:B------:R-:W-:-:S04]  /*2550*/  IMAD.WIDE.U32 R12, P0, R11, R19, R12 ;  /* 0x000000130b0c7225 */ /* 0x000fc8000780000c */
[----:B------:R-:W-:Y:S01]  /*2560*/  IMAD.WIDE.U32 R4, R19, R10, RZ ;  /* 0x0000000a13047225 */ /* 0x000fe200078e00ff */
[----:B----4-:R-:W-:-:S03]  /*2570*/  SHF.R.S32.HI R10, RZ, 0x1f, R17 ;  /* 0x0000001fff0a7819 */ /* 0x010fc60000011411 */
[-C--:B------:R-:W-:Y:S02]  /*2580*/  IMAD R18, R18, R19.reuse, RZ ;  /* 0x0000001312127224 */ /* 0x080fe400078e02ff */
[----:B------:R-:W-:Y:S01]  /*2590*/  IMAD.X R9, RZ, RZ, RZ, P0 ;  /* 0x000000ffff097224 */ /* 0x000fe200000e06ff */
[----:B------:R-:W-:Y:S01]  /*25a0*/  IADD3 RZ, P0, PT, R5, R12, RZ ;  /* 0x0000000c05ff7210 */ /* 0x000fe20007f1e0ff */
[----:B------:R-:W-:-:S04]  /*25b0*/  IMAD.WIDE.U32 R4, R8, R19, RZ ;  /* 0x0000001308047225 */ /* 0x000fc800078e00ff */
[----:B------:R-:W-:Y:S02]  /*25c0*/  IMAD R23, R21, R8, R18 ;  /* 0x0000000815177224 */ /* 0x000fe400078e0212 */
[----:B------:R-:W-:Y:S02]  /*25d0*/  IMAD.MOV.U32 R8, RZ, RZ, R13 ;  /* 0x000000ffff087224 */ /* 0x000fe400078e000d */
[----:B------:R-:W-:Y:S01]  /*25e0*/  IMAD.IADD R23, R5, 0x1, R23 ;  /* 0x0000000105177824 */ /* 0x000fe200078e0217 */
[----:B------:R-:W-:Y:S01]  /*25f0*/  LOP3.LUT R5, R10, UR24, RZ, 0xc0, !PT ;  /* 0x000000180a057c12 */ /* 0x000fe2000f8ec0ff */
[----:B------:R-:W-:Y:S01]  /*2600*/  IMAD.WIDE.U32.X R8, R11, R21, R8, P0 ;  /* 0x000000150b087225 */ /* 0x000fe200000e0408 */
[----:B------:R-:W-:Y:S02]  /*2610*/  SHF.R.S32.HI R21, RZ, 0x1f, R17 ;  /* 0x0000001fff157819 */ /* 0x000fe40000011411 */
[----:B------:R-:W-:Y:S01]  /*2620*/  IADD3 R16, P0, PT, R16, R5, RZ ;  /* 0x0000000510107210 */ /* 0x000fe20007f1e0ff */
[----:B---3--:R-:W-:Y:S01]  /*2630*/  IMAD R11, R15, UR26, RZ ;  /* 0x0000001a0f0b7c24 */ /* 0x008fe2000f8e02ff */
[----:B------:R-:W-:Y:S01]  /*2640*/  LOP3.LUT R21, R21, UR25, RZ, 0xc0, !PT ;  /* 0x0000001915157c12 */ /* 0x000fe2000f8ec0ff */
[----:B------:R-:W-:-:S04]  /*2650*/  IMAD.WIDE.U32 R12, R14, UR26, RZ ;  /* 0x0000001a0e0c7c25 */ /* 0x000fc8000f8e00ff */
[----:B------:R-:W-:Y:S02]  /*2660*/  IMAD R19, R14, UR27, R11 ;  /* 0x0000001b0e137c24 */ /* 0x000fe4000f8e020b */
[----:B------:R-:W-:-:S04]  /*2670*/  IMAD.WIDE.U32 R10, R23, UR24, RZ ;  /* 0x00000018170a7c25 */ /* 0x000fc8000f8e00ff */
[----:B------:R-:W-:Y:S02]  /*2680*/  IMAD.IADD R13, R13, 0x1, R19 ;  /* 0x000000010d0d7824 */ /* 0x000fe400078e0213 */
[----:B------:R-:W-:Y:S02]  /*2690*/  IMAD.X R21, R17, 0x1, R21, P0 ;  /* 0x0000000111157824 */ /* 0x000fe400000e0615 */
[----:B------:R-:W-:-:S04]  /*26a0*/  IMAD.WIDE.U32 R10, P0, R4, UR25, R10 ;  /* 0x00000019040a7c25 */ /* 0x000fc8000f80000a */
[----:B------:R-:W-:-:S04]  /*26b0*/  IMAD.WIDE.U32 R4, R4, UR24, RZ ;  /* 0x0000001804047c25 */ /* 0x000fc8000f8e00ff */
[----:B------:R-:W-:Y:S01]  /*26c0*/  IMAD R13, R13, R16, RZ ;  /* 0x000000100d0d7224 */ /* 0x000fe200078e02ff */
[----:B------:R-:W-:Y:S01]  /*26d0*/  IADD3 RZ, P1, PT, R5, R10, RZ ;  /* 0x0000000a05ff7210 */ /* 0x000fe20007f3e0ff */
[----:B------:R-:W-:-:S04]  /*26e0*/  IMAD.WIDE.U32 R18, R21, R14, RZ ;  /* 0x0000000e15127225 */ /* 0x000fc800078e00ff */
[----:B------:R-:W-:Y:S02]  /*26f0*/  IMAD R17, R21, R12, R13 ;  /* 0x0000000c15117224 */ /* 0x000fe400078e020d */
[----:B------:R-:W-:-:S04]  /*2700*/  IMAD.WIDE.U32 R12, R12, R16, RZ ;  /* 0x000000100c0c7225 */ /* 0x000fc800078e00ff */
[----:B------:R-:W-:Y:S02]  /*2710*/  IMAD.X R5, RZ, RZ, RZ, P0 ;  /* 0x000000ffff057224 */ /* 0x000fe400000e06ff */
[----:B------:R-:W-:Y:S02]  /*2720*/  IMAD.MOV.U32 R4, RZ, RZ, R11 ;  /* 0x000000ffff047224 */ /* 0x000fe400078e000b */
[----:B------:R-:W-:Y:S02]  /*2730*/  IMAD.IADD R22, R13, 0x1, R17 ;  /* 0x000000010d167824 */ /* 0x000fe400078e0211 */
[----:B------:R-:W-:-:S04]  /*2740*/  IMAD.WIDE.U32.X R4, R23, UR25, R4, P1 ;  /* 0x0000001917047c25 */ /* 0x000fc800088e0404 */
[----:B------:R-:W-:Y:S01]  /*2750*/  IMAD.WIDE.U32 R18, P3, R15, R16, R18 ;  /* 0x000000100f127225 */ /* 0x000fe20007860012 */
[----:B------:R-:W-:-:S03]  /*2760*/  ISETP.GE.U32.AND P0, PT, R8, R4, PT ;  /* 0x000000040800720c */ /* 0x000fc60003f06070 */
[----:B------:R-:W-:Y:S01]  /*2770*/  IMAD.WIDE.U32 R16, R16, R14, RZ ;  /* 0x0000000e10107225 */ /* 0x000fe200078e00ff */
[----:B------:R-:W-:-:S03]  /*2780*/  ISETP.GE.U32.AND.EX P0, PT, R9, R5, PT, P0 ;  /* 0x000000050900720c */ /* 0x000fc60003f06100 */
[----:B------:R-:W-:Y:S01]  /*2790*/  IMAD.WIDE.U32 R10, R22, UR24, RZ ;  /* 0x00000018160a7c25 */ /* 0x000fe2000f8e00ff */
[----:B------:R-:W-:Y:S02]  /*27a0*/  IADD3 RZ, P1, PT, R17, R18, RZ ;  /* 0x0000001211ff7210 */ /* 0x000fe40007f3e0ff */
[----:B------:R-:W-:Y:S01]  /*27b0*/  SEL R23, RZ, UR24, P0 ;  /* 0x00000018ff177c07 */ /* 0x000fe20008000000 */
[----:B------:R-:W-:Y:S02]  /*27c0*/  IMAD.X R17, RZ, RZ, RZ, P3 ;  /* 0x000000ffff117224 */ /* 0x000fe400018e06ff */
[----:B------:R-:W-:-:S04]  /*27d0*/  IMAD.WIDE.U32 R10, P3, R12, UR25, R10 ;  /* 0x000000190c0a7c25 */ /* 0x000fc8000f86000a */
[----:B------:R-:W-:-:S04]  /*27e0*/  IMAD.WIDE.U32 R12, R12, UR24, RZ ;  /* 0x000000180c0c7c25 */ /* 0x000fc8000f8e00ff */
[----:B------:R-:W-:Y:S02]  /*27f0*/  IMAD.MOV.U32 R16, RZ, RZ, R19 ;  /* 0x000000ffff107224 */ /* 0x000fe400078e0013 */
[----:B------:R-:W-:Y:S01]  /*2800*/  IMAD.X R19, RZ, RZ, RZ, P3 ;  /* 0x000000ffff137224 */ /* 0x000fe200018e06ff */
[----:B------:R-:W-:Y:S01]  /*2810*/  IADD3 RZ, P3, PT, R13, R10, RZ ;  /* 0x0000000a0dff7210 */ /* 0x000fe20007f7e0ff */
[----:B------:R-:W-:Y:S01]  /*2820*/  IMAD.WIDE.U32.X R14, R15, R21, R16, P1 ;  /* 0x000000150f0e7225 */ /* 0x000fe200008e0410 */
[----:B------:R-:W-:Y:S02]  /*2830*/  SEL R13, RZ, UR25, P0 ;  /* 0x00000019ff0d7c07 */ /* 0x000fe40008000000 */
[----:B------:R-:W-:Y:S01]  /*2840*/  IADD3 R8, P0, P1, R23, R8, -R4 ;  /* 0x0000000817087210 */ /* 0x000fe2000791e804 */
[----:B------:R-:W-:-:S03]  /*2850*/  IMAD.MOV.U32 R18, RZ, RZ, R11 ;  /* 0x000000ffff127224 */ /* 0x000fc600078e000b */
[----:B------:R-:W-:Y:S01]  /*2860*/  IADD3.X R10, PT, PT, R13, R9, ~R5, P0, P1 ;  /* 0x000000090d0a7210 */ /* 0x000fe200007e2c05 */
[----:B------:R-:W-:Y:S01]  /*2870*/  IMAD.WIDE.U32.X R18, R22, UR25, R18, P3 ;  /* 0x0000001916127c25 */ /* 0x000fe200098e0412 */
[----:B------:R-:W-:-:S04]  /*2880*/  ISETP.GE.U32.AND P0, PT, R8, UR24, PT ;  /* 0x0000001808007c0c */ /* 0x000fc8000bf06070 */
[----:B------:R-:W-:Y:S02]  /*2890*/  ISETP.GE.U32.AND.EX P0, PT, R10, UR25, PT, P0 ;  /* 0x000000190a007c0c */ /* 0x000fe4000bf06100 */
[----:B------:R-:W-:Y:S02]  /*28a0*/  ISETP.GE.U32.AND P1, PT, R14, R18, PT ;  /* 0x000000120e00720c */ /* 0x000fe40003f26070 */
[----:B------:R-:W-:Y:S02]  /*28b0*/  SEL R9, RZ, UR24, !P0 ;  /* 0x00000018ff097c07 */ /* 0x000fe4000c000000 */
[----:B------:R-:W-:Y:S02]  /*28c0*/  ISETP.GE.U32.AND.EX P1, PT, R15, R19, PT, P1 ;  /* 0x000000130f00720c */ /* 0x000fe40003f26110 */
[----:B------:R-:W-:Y:S02]  /*28d0*/  SEL R4, RZ, UR25, !P0 ;  /* 0x00000019ff047c07 */ /* 0x000fe4000c000000 */
[----:B------:R-:W-:-:S02]  /*28e0*/  IADD3 R24, P0, P3, R24, R8, -R9 ;  /* 0x0000000818187210 */ /* 0x000fc40007b1e809 */
[----:B------:R-:W-:Y:S02]  /*28f0*/  SEL R5, RZ, UR24, P1 ;  /* 0x00000018ff057c07 */ /* 0x000fe40008800000 */
[----:B------:R-:W-:Y:S02]  /*2900*/  IADD3.X R25, PT, PT, R25, R10, ~R4, P0, P3 ;  /* 0x0000000a19197210 */ /* 0x000fe400007e6c04 */
[----:B------:R-:W-:Y:S02]  /*2910*/  SEL R9, RZ, UR25, P1 ;  /* 0x00000019ff097c07 */ /* 0x000fe40008800000 */
[----:B------:R-:W-:Y:S02]  /*2920*/  ISETP.GE.U32.AND P0, PT, R24, UR24, PT ;  /* 0x0000001818007c0c */ /* 0x000fe4000bf06070 */
[----:B------:R-:W-:Y:S02]  /*2930*/  IADD3 R8, P1, P4, R5, R14, -R18 ;  /* 0x0000000e05087210 */ /* 0x000fe40007c3e812 */
[----:B------:R-:W-:-:S02]  /*2940*/  ISETP.GE.U32.AND.EX P0, PT, R25, UR25, PT, P0 ;  /* 0x0000001919007c0c */ /* 0x000fc4000bf06100 */
[----:B------:R-:W-:Y:S02]  /*2950*/  IADD3.X R15, PT, PT, R9, R15, ~R19, P1, P4 ;  /* 0x0000000f090f7210 */ /* 0x000fe40000fe8c13 */
[----:B------:R-:W-:Y:S02]  /*2960*/  ISETP.GE.U32.AND P1, PT, R8, UR24, PT ;  /* 0x0000001808007c0c */ /* 0x000fe4000bf26070 */
[----:B------:R-:W-:Y:S02]  /*2970*/  SEL R9, RZ, UR24, !P0 ;  /* 0x00000018ff097c07 */ /* 0x000fe4000c000000 */
[----:B------:R-:W-:Y:S02]  /*2980*/  ISETP.GE.U32.AND.EX P1, PT, R15, UR25, PT, P1 ;  /* 0x000000190f007c0c */ /* 0x000fe4000bf26110 */
[----:B------:R-:W-:Y:S02]  /*2990*/  SEL R10, RZ, UR25, !P0 ;  /* 0x00000019ff0a7c07 */ /* 0x000fe4000c000000 */
[----:B------:R-:W-:-:S02]  /*29a0*/  IADD3 R9, P0, PT, -R9, R24, RZ ;  /* 0x0000001809097210 */ /* 0x000fc40007f1e1ff */
[----:B------:R-:W-:Y:S02]  /*29b0*/  SEL R5, RZ, UR24, !P1 ;  /* 0x00000018ff057c07 */ /* 0x000fe4000c800000 */
[----:B------:R-:W-:Y:S01]  /*29c0*/  SEL R4, RZ, UR25, !P1 ;  /* 0x00000019ff047c07 */ /* 0x000fe2000c800000 */
[----:B------:R-:W-:Y:S01]  /*29d0*/  IMAD.X R10, R25, 0x1, ~R10, P0 ;  /* 0x00000001190a7824 */ /* 0x000fe200000e0e0a */
[----:B------:R-:W-:-:S04]  /*29e0*/  IADD3 R5, P0, P1, R9, R8, -R5 ;  /* 0x0000000809057210 */ /* 0x000fc8000791e805 */
[----:B------:R-:W-:Y:S02]  /*29f0*/  IADD3.X R4, PT, PT, R10, R15, ~R4, P0, P1 ;  /* 0x0000000f0a047210 */ /* 0x000fe400007e2c04 */
[----:B------:R-:W-:-:S04]  /*2a00*/  ISETP.GE.U32.AND P0, PT, R5, UR24, PT ;  /* 0x0000001805007c0c */ /* 0x000fc8000bf06070 */
[----:B------:R-:W-:-:S04]  /*2a10*/  ISETP.GE.U32.AND.EX P0, PT, R4, UR25, PT, P0 ;  /* 0x0000001904007c0c */ /* 0x000fc8000bf06100 */
[----:B------:R-:W-:Y:S02]  /*2a20*/  SEL R24, RZ, UR24, !P0 ;  /* 0x00000018ff187c07 */ /* 0x000fe4000c000000 */
[----:B------:R-:W-:Y:S02]  /*2a30*/  SEL R25, RZ, UR25, !P0 ;  /* 0x00000019ff197c07 */ /* 0x000fe4000c000000 */
[----:B------:R-:W-:-:S05]  /*2a40*/  IADD3 R24, P1, PT, -R24, R5, RZ ;  /* 0x0000000518187210 */ /* 0x000fca0007f3e1ff */
[----:B------:R-:W-:-:S08]  /*2a50*/  IMAD.X R25, R4, 0x1, ~R25, P1 ;  /* 0x0000000104197824 */ /* 0x000fd000008e0e19 */
.L_x_50:
[----:B------:R-:W-:Y:S05]  /*2a60*/  @!P2 BRA `(.L_x_49) ;  /* 0x0000000000f0a947 */ /* 0x000fea0003800000 */
[----:B------:R-:W-:Y:S01]  /*2a70*/  IMAD R7, R6, R7, R20 ;  /* 0x0000000706077224 */ /* 0x000fe200078e0214 */
[----:B------:R-:W0:Y:S01]  /*2a80*/  LDCU UR22, c[0x0][0x394] ;  /* 0x00007280ff1677ac */ /* 0x000e220008000800 */
[----:B-1----:R-:W1:Y:S03]  /*2a90*/  LDC.64 R8, c[0x0][0x388] ;  /* 0x0000e200ff087b82 */ /* 0x002e660000000a00 */
[----:B------:R-:W-:-:S05]  /*2aa0*/  R2UR UR7, R7 ;  /* 0x00000000070772ca */ /* 0x000fca00000e0000 */
[----:B------:R-:W2:Y:S08]  /*2ab0*/  LDC.64 R10, c[0x0][0x3a8] ;  /* 0x0000ea00ff0a7b82 */ /* 0x000eb00000000a00 */
[----:B------:R-:W-:Y:S01]  /*2ac0*/  UIMAD UR9, UR5, UR7, UR4 ;  /* 0x00000007050972a4 */ /* 0x000fe2000f8e0204 */
[----:B0-----:R-:W-:-:S05]  /*2ad0*/  IMAD.U32 R4, RZ, RZ, UR22 ;  /* 0x00000016ff047e24 */ /* 0x001fca000f8e00ff */
[----:B------:R-:W-:-:S04]  /*2ae0*/  IMAD R5, R4, UR9, R3 ;  /* 0x0000000904057c24 */ /* 0x000fc8000f8e0203 */
[----:B-1----:R-:W-:-:S06]  /*2af0*/  IMAD.WIDE.U32 R8, R5, 0x8, R8 ;  /* 0x0000000805087825 */ /* 0x002fcc00078e0008 */
[----:B------:R-:W2:Y:S01]  /*2b00*/  LDG.E.64.CONSTANT R8, desc[UR12][R8.64] ;  /* 0x0000000c08087981 */ /* 0x000ea2000c1e9b00 */
[----:B------:R-:W-:-:S05]  /*2b10*/  IMAD R4, R4, UR7, R3 ;  /* 0x0000000704047c24 */ /* 0x000fca000f8e0203 */
[----:B------:R-:W-:Y:S02]  /*2b20*/  LEA R12, R4, UR14, 0x3 ;  /* 0x0000000e040c7c11 */ /* 0x000fe4000f8e18ff */
[----:B------:R-:W0:Y:S04]  /*2b30*/  LDC.64 R4, c[0x0][0x3a0] ;  /* 0x0000e800ff047b82 */ /* 0x000e280000000a00 */
[----:B------:R-:W1:Y:S02]  /*2b40*/  LDS.64 R12, [R12] ;  /* 0x000000000c0c7984 */ /* 0x000e640000000a00 */
[--C-:B-1----:R-:W-:Y:S02]  /*2b50*/  SHF.R.S32.HI R15, RZ, 0x1f, R13.reuse ;  /* 0x0000001fff0f7819 */ /* 0x102fe4000001140d */
[----:B------:R-:W-:-:S02]  /*2b60*/  SHF.R.S32.HI R14, RZ, 0x1f, R13 ;  /* 0x0000001fff0e7819 */ /* 0x000fc4000001140d */
[----:B0-----:R-:W-:Y:S02]  /*2b70*/  LOP3.LUT R15, R15, R4, RZ, 0xc0, !PT ;  /* 0x000000040f0f7212 */ /* 0x001fe400078ec0ff */
[----:B------:R-:W-:Y:S02]  /*2b80*/  LOP3.LUT R21, R14, R5, RZ, 0xc0, !PT ;  /* 0x000000050e157212 */ /* 0x000fe400078ec0ff */
[----:B------:R-:W-:-:S05]  /*2b90*/  IADD3 R15, P0, PT, R12, R15, RZ ;  /* 0x0000000f0c0f7210 */ /* 0x000fca0007f1e0ff */
[----:B------:R-:W-:Y:S02]  /*2ba0*/  IMAD.X R21, R13, 0x1, R21, P0 ;  /* 0x000000010d157824 */ /* 0x000fe400000e0615 */
[----:B--2---:R-:W-:-:S04]  /*2bb0*/  IMAD R7, R9, R10, RZ ;  /* 0x0000000a09077224 */ /* 0x004fc800078e02ff */
[C---:B------:R-:W-:Y:S02]  /*2bc0*/  IMAD R7, R8.reuse, R11, R7 ;  /* 0x0000000b08077224 */ /* 0x040fe400078e0207 */
[----:B------:R-:W-:-:S04]  /*2bd0*/  IMAD.WIDE.U32 R10, R8, R10, RZ ;  /* 0x0000000a080a7225 */ /* 0x000fc800078e00ff */
[----:B------:R-:W-:Y:S02]  /*2be0*/  IMAD.IADD R12, R11, 0x1, R7 ;  /* 0x000000010b0c7824 */ /* 0x000fe400078e0207 */
[----:B------:R-:W-:-:S04]  /*2bf0*/  IMAD.WIDE.U32 R16, R10, R15, RZ ;  /* 0x0000000f0a107225 */ /* 0x000fc800078e00ff */
[----:B------:R-:W-:-:S04]  /*2c00*/  IMAD R12, R12, R15, RZ ;  /* 0x0000000f0c0c7224 */ /* 0x000fc800078e02ff */
[C---:B------:R-:W-:Y:S02]  /*2c10*/  IMAD R7, R21.reuse, R10, R12 ;  /* 0x0000000a15077224 */ /* 0x040fe400078e020c */
[----:B------:R-:W-:-:S04]  /*2c20*/  IMAD.WIDE.U32 R10, R21, R8, RZ ;  /* 0x00000008150a7225 */ /* 0x000fc800078e00ff */
[----:B------:R-:W-:Y:S02]  /*2c30*/  IMAD.IADD R7, R17, 0x1, R7 ;  /* 0x0000000111077824 */ /* 0x000fe400078e0207 */
[----:B------:R-:W-:-:S04]  /*2c40*/  IMAD.WIDE.U32 R10, P0, R9, R15, R10 ;  /* 0x0000000f090a7225 */ /* 0x000fc8000780000a */
[----:B------:R-:W-:-:S04]  /*2c50*/  IMAD.WIDE.U32 R12, R7, R4, RZ ;  /* 0x00000004070c7225 */ /* 0x000fc800078e00ff */
[----:B------:R-:W-:-:S04]  /*2c60*/  IMAD.WIDE.U32 R14, R15, R8, RZ ;  /* 0x000000080f0e7225 */ /* 0x000fc800078e00ff */
[----:B------:R-:W-:-:S04]  /*2c70*/  IMAD.WIDE.U32 R12, P1, R16, R5, R12 ;  /* 0x00000005100c7225 */ /* 0x000fc8000782000c */
[----:B------:R-:W-:-:S04]  /*2c80*/  IMAD.WIDE.U32 R16, R16, R4, RZ ;  /* 0x0000000410107225 */ /* 0x000fc800078e00ff */
[----:B------:R-:W-:Y:S01]  /*2c90*/  IMAD.X R19, RZ, RZ, RZ, P0 ;  /* 0x000000ffff137224 */ /* 0x000fe200000e06ff */
[----:B------:R-:W-:Y:S01]  /*2ca0*/  IADD3 RZ, P0, PT, R15, R10, RZ ;  /* 0x0000000a0fff7210 */ /* 0x000fe20007f1e0ff */
[----:B------:R-:W-:Y:S01]  /*2cb0*/  IMAD.X R15, RZ, RZ, RZ, P1 ;  /* 0x000000ffff0f7224 */ /* 0x000fe200008e06ff */
[----:B------:R-:W-:Y:S01]  /*2cc0*/  IADD3 RZ, P1, PT, R17, R12, RZ ;  /* 0x0000000c11ff7210 */ /* 0x000fe20007f3e0ff */
[----:B------:R-:W-:Y:S02]  /*2cd0*/  IMAD.MOV.U32 R18, RZ, RZ, R11 ;  /* 0x000000ffff127224 */ /* 0x000fe400078e000b */
[----:B------:R-:W-:Y:S02]  /*2ce0*/  IMAD.MOV.U32 R14, RZ, RZ, R13 ;  /* 0x000000ffff0e7224 */ /* 0x000fe400078e000d */
[----:B------:R-:W-:-:S04]  /*2cf0*/  IMAD.WIDE.U32.X R8, R9, R21, R18, P0 ;  /* 0x0000001509087225 */ /* 0x000fc800000e0412 */
[----:B------:R-:W-:-:S03]  /*2d00*/  IMAD.WIDE.U32.X R14, R7, R5, R14, P1 ;  /* 0x00000005070e7225 */ /* 0x000fc600008e040e */
[----:B------:R-:W-:-:S04]  /*2d10*/  ISETP.GE.U32.AND P0, PT, R8, R14, PT ;  /* 0x0000000e0800720c */ /* 0x000fc80003f06070 */
[----:B------:R-:W-:-:S04]  /*2d20*/  ISETP.GE.U32.AND.EX P0, PT, R9, R15, PT, P0 ;  /* 0x0000000f0900720c */ /* 0x000fc80003f06100 */
[----:B------:R-:W-:Y:S02]  /*2d30*/  SEL R11, R4, RZ, !P0 ;  /* 0x000000ff040b7207 */ /* 0x000fe40004000000 */
[----:B------:R-:W-:Y:S02]  /*2d40*/  SEL R7, R5, RZ, !P0 ;  /* 0x000000ff05077207 */ /* 0x000fe40004000000 */
[----:B------:R-:W-:-:S04]  /*2d50*/  IADD3 R11, P0, P1, R11, R8, -R14 ;  /* 0x000000080b0b7210 */ /* 0x000fc8000791e80e */
[----:B------:R-:W-:Y:S02]  /*2d60*/  IADD3.X R14, PT, PT, R7, R9, ~R15, P0, P1 ;  /* 0x00000009070e7210 */ /* 0x000fe400007e2c0f */
[----:B------:R-:W-:-:S04]  /*2d70*/  ISETP.GE.U32.AND P0, PT, R11, R4, PT ;  /* 0x000000040b00720c */ /* 0x000fc80003f06070 */
[----:B------:R-:W-:-:S04]  /*2d80*/  ISETP.GE.U32.AND.EX P0, PT, R14, R5, PT, P0 ;  /* 0x000000050e00720c */ /* 0x000fc80003f06100 */
[----:B------:R-:W-:Y:S02]  /*2d90*/  SEL R7, R4, RZ, P0 ;  /* 0x000000ff04077207 */ /* 0x000fe40000000000 */
[----:B------:R-:W-:Y:S02]  /*2da0*/  SEL R8, R5, RZ, P0 ;  /* 0x000000ff05087207 */ /* 0x000fe40000000000 */
[----:B------:R-:W-:-:S04]  /*2db0*/  IADD3 R7, P0, P1, R24, R11, -R7 ;  /* 0x0000000b18077210 */ /* 0x000fc8000791e807 */
[----:B------:R-:W-:Y:S02]  /*2dc0*/  IADD3.X R8, PT, PT, R25, R14, ~R8, P0, P1 ;  /* 0x0000000e19087210 */ /* 0x000fe400007e2c08 */
[----:B------:R-:W-:-:S04]  /*2dd0*/  ISETP.GE.U32.AND P0, PT, R7, R4, PT ;  /* 0x000000040700720c */ /* 0x000fc80003f06070 */
[----:B------:R-:W-:-:S04]  /*2de0*/  ISETP.GE.U32.AND.EX P0, PT, R8, R5, PT, P0 ;  /* 0x000000050800720c */ /* 0x000fc80003f06100 */
[----:B------:R-:W-:Y:S02]  /*2df0*/  SEL R4, R4, RZ, P0 ;  /* 0x000000ff04047207 */ /* 0x000fe40000000000 */
[----:B------:R-:W-:Y:S02]  /*2e00*/  SEL R5, R5, RZ, P0 ;  /* 0x000000ff05057207 */ /* 0x000fe40000000000 */
[----:B------:R-:W-:-:S05]  /*2e10*/  IADD3 R24, P1, PT, -R4, R7, RZ ;  /* 0x0000000704187210 */ /* 0x000fca0007f3e1ff */
[----:B------:R-:W-:-:S08]  /*2e20*/  IMAD.X R25, R8, 0x1, ~R5, P1 ;  /* 0x0000000108197824 */ /* 0x000fd000008e0e05 */
.L_x_49:
[----:B------:R-:W-:-:S05]  /*2e30*/  VIADD R6, R6, 0x1 ;  /* 0x0000000106067836 */ /* 0x000fca0000000000 */
[----:B------:R-:W-:-:S13]  /*2e40*/  ISETP.NE.AND P0, PT, R6, UR18, PT ;  /* 0x0000001206007c0c */ /* 0x000fda000bf05270 */
[----:B------:R-:W-:Y:S05]  /*2e50*/  @P0 BRA `(.L_x_51) ;  /* 0xffffffe400840947 */ /* 0x000fea000383ffff */
[----:B-1----:R-:W0:Y:S08]  /*2e60*/  LDC R10, c[0x0][0x394] ;  /* 0x0000e500ff0a7b82 */ /* 0x002e300000000800 */
[----:B------:R-:W1:Y:S08]  /*2e70*/  LDC.64 R4, c[0x0][0x380] ;  /* 0x0000e000ff047b82 */ /* 0x000e700000000a00 */
[----:B------:R-:W2:Y:S01]  /*2e80*/  LDC.64 R12, c[0x0][0x3a0] ;  /* 0x0000e800ff0c7b82 */ /* 0x000ea20000000a00 */
[----:B0-----:R-:W-:-:S04]  /*2e90*/  IMAD R7, R10, UR4, R3 ;  /* 0x000000040a077c24 */ /* 0x001fc8000f8e0203 */
[----:B-1----:R-:W-:-:S05]  /*2ea0*/  IMAD.WIDE.U32 R4, R7, 0x8, R4 ;  /* 0x0000000807047825 */ /* 0x002fca00078e0004 */
[----:B------:R-:W3:Y:S01]  /*2eb0*/  LDG.E.64 R6, desc[UR12][R4.64] ;  /* 0x0000000c04067981 */ /* 0x000ee2000c1e1b00 */
[----:B------:R-:W-:Y:S01]  /*2ec0*/  VIADD R3, R3, UR17 ;  /* 0x0000001103037c36 */ /* 0x000fe20008000000 */
[----:B---3--:R-:W-:-:S05]  /*2ed0*/  IADD3 R9, P0, PT, R6, R24, RZ ;  /* 0x0000001806097210 */ /* 0x008fca0007f1e0ff */
[----:B------:R-:W-:Y:S01]  /*2ee0*/  IMAD.X R8, R7, 0x1, R25, P0 ;  /* 0x0000000107087824 */ /* 0x000fe200000e0619 */
[----:B--2---:R-:W-:-:S04]  /*2ef0*/  ISETP.GE.U32.AND P0, PT, R9, R12, PT ;  /* 0x0000000c0900720c */ /* 0x004fc80003f06070 */
[----:B------:R-:W-:-:S04]  /*2f00*/  ISETP.GE.U32.AND.EX P0, PT, R8, R13, PT, P0 ;  /* 0x0000000d0800720c */ /* 0x000fc80003f06100 */
[----:B------:R-:W-:Y:S02]  /*2f10*/  SEL R6, R12, RZ, P0 ;  /* 0x000000ff0c067207 */ /* 0x000fe40000000000 */
[----:B------:R-:W-:Y:S02]  /*2f20*/  SEL R7, R13, RZ, P0 ;  /* 0x000000ff0d077207 */ /* 0x000fe40000000000 */
[----:B------:R-:W-:-:S05]  /*2f30*/  IADD3 R6, P0, PT, -R6, R9, RZ ;  /* 0x0000000906067210 */ /* 0x000fca0007f1e1ff */
[----:B------:R-:W-:Y:S01]  /*2f40*/  IMAD.X R7, R8, 0x1, ~R7, P0 ;  /* 0x0000000108077824 */ /* 0x000fe200000e0e07 */
[----:B------:R-:W-:-:S04]  /*2f50*/  ISETP.GE.U32.AND P0, PT, R3, R10, PT ;  /* 0x0000000a0300720c */ /* 0x000fc80003f06070 */
[----:B------:R0:W-:Y:S09]  /*2f60*/  STG.E.64 desc[UR12][R4.64], R6 ;  /* 0x0000000604007986 */ /* 0x0001f2000c101b0c */
[----:B------:R-:W-:Y:S05]  /*2f70*/  @!P0 BRA `(.L_x_52) ;  /* 0xffffffe400348947 */ /* 0x000fea000383ffff */
.L_x_46:
[----:B------:R-:W-:Y:S05]  /*2f80*/  BSYNC.RECONVERGENT B0 ;  /* 0x0000000000007941 */ /* 0x000fea0003800200 */
.L_x_45:
[----:B------:R-:W-:-:S04]  /*2f90*/  UIADD3 UR4, UPT, UPT, UR4, 0x1, URZ ;  /* 0x0000000104047890 */ /* 0x000fc8000fffe0ff */
[----:B------:R-:W-:-:S09]  /*2fa0*/  UISETP.NE.AND UP0, UPT, UR4, UR18, UPT ;  /* 0x000000120400728c */ /* 0x000fd2000bf05270 */
[----:B------:R-:W-:Y:S05]  /*2fb0*/  BRA.U UP0, `(.L_x_53) ;  /* 0xffffffe500107547 */ /* 0x000fea000b83ffff */
[----:B------:R-:W-:Y:S05]  /*2fc0*/  EXIT ;  /* 0x000000000000794d */ /* 0x000fea0003800000 */
.L_x_54:
        /* <DEDUP_REMOVED lines=11> */
.L_x_80:


//--------------------- .text._ZN3lux4cuda4tfhe11cmux_kernelEPKmS3_S3_Pmjjm --------------------------
	.section	.text._ZN3lux4cuda4tfhe11cmux_kernelEPKmS3_S3_Pmjjm,"ax",@progbits
	.align	128
        .global         _ZN3lux4cuda4tfhe11cmux_kernelEPKmS3_S3_Pmjjm
        .type           _ZN3lux4cuda4tfhe11cmux_kernelEPKmS3_S3_Pmjjm,@function
        .size           _ZN3lux4cuda4tfhe11cmux_kernelEPKmS3_S3_Pmjjm,(.L_x_81 - _ZN3lux4cuda4tfhe11cmux_kernelEPKmS3_S3_Pmjjm)
        .other          _ZN3lux4cuda4tfhe11cmux_kernelEPKmS3_S3_Pmjjm,@"STO_CUDA_ENTRY STV_DEFAULT"
_ZN3lux4cuda4tfhe11cmux_kernelEPKmS3_S3_Pmjjm:
.text._ZN3lux4cuda4tfhe11cmux_kernelEPKmS3_S3_Pmjjm:
        /* <DEDUP_REMOVED lines=10> */
[----:B------:R-:W0:Y:S01]  /*00a0*/  LDC.64 R2, c[0x0][0x390] ;  /* 0x0000e400ff027b82 */ /* 0x000e220000000a00 */
[----:B------:R-:W1:Y:S01]  /*00b0*/  LDCU.64 UR4, c[0x0][0x358] ;  /* 0x00006b00ff0477ac */ /* 0x000e620008000a00 */
[----:B------:R-:W-:-:S06]  /*00c0*/  IMAD R11, R8, UR6, R7 ;  /* 0x00000006080b7c24 */ /* 0x000fcc000f8e0207 */
[----:B------:R-:W2:Y:S08]  /*00d0*/  LDC.64 R4, c[0x0][0x388] ;  /* 0x0000e200ff047b82 */ /* 0x000eb00000000a00 */
[----:B------:R-:W3:Y:S01]  /*00e0*/  LDC.64 R12, c[0x0][0x3a8] ;  /* 0x0000ea00ff0c7b82 */ /* 0x000ee20000000a00 */
[----:B0-----:R-:W-:-:S07]  /*00f0*/  IMAD.WIDE.U32 R2, R11, 0x8, R2 ;  /* 0x000000080b027825 */ /* 0x001fce00078e0002 */
[----:B------:R-:W0:Y:S01]  /*0100*/  LDC.64 R6, c[0x0][0x398] ;  /* 0x0000e600ff067b82 */ /* 0x000e220000000a00 */
[----:B-1----:R-:W4:Y:S01]  /*0110*/  LDG.E.64.CONSTANT R2, desc[UR4][R2.64] ;  /* 0x0000000402027981 */ /* 0x002f22000c1e9b00 */
[----:B--2---:R-:W-:-:S06]  /*0120*/  IMAD.WIDE.U32 R4, R11, 0x8, R4 ;  /* 0x000000080b047825 */ /* 0x004fcc00078e0004 */
[----:B------:R-:W4:Y:S01]  /*0130*/  LDG.E.64.CONSTANT R4, desc[UR4][R4.64] ;  /* 0x0000000404047981 */ /* 0x000f22000c1e9b00 */
[----:B0-----:R-:W-:Y:S01]  /*0140*/  IMAD.WIDE.U32 R6, R11, 0x8, R6 ;  /* 0x000000080b067825 */ /* 0x001fe200078e0006 */
[----:B----4-:R-:W-:-:S04]  /*0150*/  ISETP.GE.U32.AND P0, PT, R2, R4, PT ;  /* 0x000000040200720c */ /* 0x010fc80003f06070 */
[----:B------:R-:W-:-:S04]  /*0160*/  ISETP.GE.U32.AND.EX P0, PT, R3, R5, PT, P0 ;  /* 0x000000050300720c */ /* 0x000fc80003f06100 */
[----:B---3--:R-:W-:Y:S02]  /*0170*/  SEL R9, R12, RZ, !P0 ;  /* 0x000000ff0c097207 */ /* 0x008fe40004000000 */
[----:B------:R-:W-:Y:S02]  /*0180*/  SEL R13, R13, RZ, !P0 ;  /* 0x000000ff0d0d7207 */ /* 0x000fe40004000000 */
[----:B------:R-:W-:-:S04]  /*0190*/  IADD3 R8, P0, P1, R9, R2, -R4 ;  /* 0x0000000209087210 */ /* 0x000fc8000791e804 */
[----:B------:R-:W-:-:S05]  /*01a0*/  IADD3.X R9, PT, PT, R13, R3, ~R5, P0, P1 ;  /* 0x000000030d097210 */ /* 0x000fca00007e2c05 */
[----:B------:R-:W-:Y:S01]  /*01b0*/  STG.E.64 desc[UR4][R6.64], R8 ;  /* 0x0000000806007986 */ /* 0x000fe2000c101b04 */
[----:B------:R-:W-:Y:S05]  /*01c0*/  EXIT ;  /* 0x000000000000794d */ /* 0x000fea0003800000 */
.L_x_55:
        /* <DEDUP_REMOVED lines=11> */
.L_x_81:


//--------------------- .text._ZN3lux4cuda4tfhe27external_product_ntt_kernelEPKmPKlPmjjjmm --------------------------
	.section	.text._ZN3lux4cuda4tfhe27external_product_ntt_kernelEPKmPKlPmjjjmm,"ax",@progbits
	.align	128
        .global         _ZN3lux4cuda4tfhe27external_product_ntt_kernelEPKmPKlPmjjjmm
        .type           _ZN3lux4cuda4tfhe27external_product_ntt_kernelEPKmPKlPmjjjmm,@function
        .size           _ZN3lux4cuda4tfhe27external_product_ntt_kernelEPKmPKlPmjjjmm,(.L_x_82 - _ZN3lux4cuda4tfhe27external_product_ntt_kernelEPKmPKlPmjjjmm)
        .other          _ZN3lux4cuda4tfhe27external_product_ntt_kernelEPKmPKlPmjjjmm,@"STO_CUDA_ENTRY STV_DEFAULT"
_ZN3lux4cuda4tfhe27external_product_ntt_kernelEPKmPKlPmjjjmm:
.text._ZN3lux4cuda4tfhe27external_product_ntt_kernelEPKmPKlPmjjjmm:
[----:B------:R-:W-:Y:S01]  /*0000*/  LDC R1, c[0x0][0x37c] ;  /* 0x0000df00ff017b82 */ /* 0x000fe20000000800 */
[----:B------:R-:W0:Y:S01]  /*0010*/  S2R R0, SR_TID.X ;  /* 0x0000000000007919 */ /* 0x000e220000002100 */
[----:B------:R-:W0:Y:S06]  /*0020*/  LDCU UR4, c[0x0][0x398] ;  /* 0x00007300ff0477ac */ /* 0x000e2c0008000800 */
[----:B------:R-:W1:Y:S01]  /*0030*/  S2UR UR12, SR_CTAID.X ;  /* 0x00000000000c79c3 */ /* 0x000e620000002500 */
[----:B------:R-:W-:Y:S01]  /*0040*/  BSSY.RECONVERGENT B0, `(.L_x_56) ;  /* 0x000000d000007945 */ /* 0x000fe20003800200 */
[----:B0-----:R-:W-:-:S13]  /*0050*/  ISETP.GE.U32.AND P0, PT, R0, UR4, PT ;  /* 0x0000000400007c0c */ /* 0x001fda000bf06070 */
[----:B-1----:R-:W-:Y:S05]  /*0060*/  @P0 BRA `(.L_x_57) ;  /* 0x0000000000280947 */ /* 0x002fea0003800000 */
[----:B------:R-:W0:Y:S01]  /*0070*/  S2R R4, SR_CgaCtaId ;  /* 0x0000000000047919 */ /* 0x000e220000008800 */
[----:B------:R-:W1:Y:S01]  /*0080*/  LDC R5, c[0x0][0x360] ;  /* 0x0000d800ff057b82 */ /* 0x000e620000000800 */
[----:B------:R-:W-:Y:S01]  /*0090*/  MOV R3, 0x400 ;  /* 0x0000040000037802 */ /* 0x000fe20000000f00 */
[----:B------:R-:W-:-:S03]  /*00a0*/  IMAD.MOV.U32 R2, RZ, RZ, R0 ;  /* 0x000000ffff027224 */ /* 0x000fc600078e0000 */
[----:B0-----:R-:W-:-:S07]  /*00b0*/  LEA R3, R4, R3, 0x18 ;  /* 0x0000000304037211 */ /* 0x001fce00078ec0ff */
.L_x_58:
[----:B------:R-:W-:Y:S02]  /*00c0*/  IMAD R4, R2, 0x8, R3 ;  /* 0x0000000802047824 */ /* 0x000fe400078e0203 */
[----:B-1----:R-:W-:-:S03]  /*00d0*/  IMAD.IADD R2, R5, 0x1, R2 ;  /* 0x0000000105027824 */ /* 0x002fc600078e0202 */
[----:B------:R0:W-:Y:S02]  /*00e0*/  STS.64 [R4], RZ ;  /* 0x000000ff04007388 */ /* 0x0001e40000000a00 */
[----:B------:R-:W-:-:S13]  /*00f0*/  ISETP.GE.U32.AND P0, PT, R2, UR4, PT ;  /* 0x0000000402007c0c */ /* 0x000fda000bf06070 */
[----:B0-----:R-:W-:Y:S05]  /*0100*/  @!P0 BRA `(.L_x_58) ;  /* 0xfffffffc00ec8947 */ /* 0x001fea000383ffff */
.L_x_57:
[----:B------:R-:W-:Y:S05]  /*0110*/  BSYNC.RECONVERGENT B0 ;  /* 0x0000000000007941 */ /* 0x000fea0003800200 */
.L_x_56:
[----:B------:R-:W0:Y:S01]  /*0120*/  S2UR UR5, SR_CgaCtaId ;  /* 0x00000000000579c3 */ /* 0x000e220000008800 */
[----:B------:R-:W1:Y:S01]  /*0130*/  LDCU UR6, c[0x0][0x39c] ;  /* 0x00007380ff0677ac */ /* 0x000e620008000800 */
[----:B------:R-:W-:Y:S01]  /*0140*/  UMOV UR4, 0x400 ;  /* 0x0000040000047882 */ /* 0x000fe20000000000 */
[----:B------:R-:W2:Y:S05]  /*0150*/  LDCU.64 UR10, c[0x0][0x358] ;  /* 0x00006b00ff0a77ac */ /* 0x000eaa0008000a00 */
[----:B------:R-:W3:Y:S01]  /*0160*/  LDC R3, c[0x0][0x360] ;  /* 0x0000d800ff037b82 */ /* 0x000ee20000000800 */
[----:B-1----:R-:W-:-:S04]  /*0170*/  UIADD3 UR6, UPT, UPT, UR6, 0x1, URZ ;  /* 0x0000000106067890 */ /* 0x002fc8000fffe0ff */
[----:B------:R-:W-:Y:S02]  /*0180*/  UISETP.LT.U32.AND UP0, UPT, UR6, 0x1, UPT ;  /* 0x000000010600788c */ /* 0x000fe4000bf01070 */
[----:B0-----:R-:W-:Y:S02]  /*0190*/  ULEA UR4, UR5, UR4, 0x18 ;  /* 0x0000000405047291 */ /* 0x001fe4000f8ec0ff */
[----:B------:R-:W-:-:S04]  /*01a0*/  USEL UR8, UR6, 0x1, !UP0 ;  /* 0x0000000106087887 */ /* 0x000fc8000c000000 */
[----:B------:R-:W-:Y:S01]  /*01b0*/  LEA R2, R0, UR4, 0x3 ;  /* 0x0000000400027c11 */ /* 0x000fe2000f8e18ff */
[----:B------:R-:W-:Y:S01]  /*01c0*/  UMOV UR4, URZ ;  /* 0x000000ff00047c82 */ /* 0x000fe20008000000 */
[----:B--2---:R-:W-:Y:S06]  /*01d0*/  BAR.SYNC.DEFER_BLOCKING 0x0 ;  /* 0x0000000000007b1d */ /* 0x004fec0000010000 */
.L_x_64:
[----:B------:R-:W0:Y:S02]  /*01e0*/  LDCU UR5, c[0x0][0x3a0] ;  /* 0x00007400ff0577ac */ /* 0x000e240008000800 */
[----:B0-----:R-:W-:-:S09]  /*01f0*/  UISETP.NE.AND UP0, UPT, UR5, URZ, UPT ;  /* 0x000000ff0500728c */ /* 0x001fd2000bf05270 */
[----:B------:R-:W-:Y:S05]  /*0200*/  BRA.U !UP0, `(.L_x_59) ;  /* 0x0000000508407547 */ /* 0x000fea000b800000 */
[----:B------:R-:W-:-:S05]  /*0210*/  UMOV UR5, URZ ;  /* 0x000000ff00057c82 */ /* 0x000fca0008000000 */
.L_x_63:
[----:B------:R-:W0:Y:S01]  /*0220*/  LDC R5, c[0x0][0x398] ;  /* 0x0000e600ff057b82 */ /* 0x000e220000000800 */
[----:B------:R-:W1:Y:S01]  /*0230*/  LDCU.64 UR14, c[0x0][0x3b0] ;  /* 0x00007600ff0e77ac */ /* 0x000e620008000a00 */
[----:B------:R-:W-:Y:S01]  /*0240*/  BSSY.RECONVERGENT B0, `(.L_x_60) ;  /* 0x0000047000007945 */ /* 0x000fe20003800200 */
[----:B0-----:R-:W-:-:S13]  /*0250*/  ISETP.GE.U32.AND P0, PT, R0, R5, PT ;  /* 0x000000050000720c */ /* 0x001fda0003f06070 */
[----:B-1----:R-:W-:Y:S05]  /*0260*/  @P0 BRA `(.L_x_61) ;  /* 0x0000000400100947 */ /* 0x002fea0003800000 */
[----:B------:R-:W0:Y:S01]  /*0270*/  LDCU UR7, c[0x0][0x3a0] ;  /* 0x00007400ff0777ac */ /* 0x000e220008000800 */
[----:B------:R-:W1:Y:S01]  /*0280*/  LDC.64 R12, c[0x0][0x380] ;  /* 0x0000e000ff0c7b82 */ /* 0x000e620000000a00 */
[----:B------:R-:W-:Y:S02]  /*0290*/  IMAD.MOV.U32 R24, RZ, RZ, R2 ;  /* 0x000000ffff187224 */ /* 0x000fe400078e0002 */
[----:B------:R-:W-:-:S05]  /*02a0*/  IMAD.MOV.U32 R26, RZ, RZ, R0 ;  /* 0x000000ffff1a7224 */ /* 0x000fca00078e0000 */
[----:B------:R-:W2:Y:S08]  /*02b0*/  LDC.64 R10, c[0x0][0x388] ;  /* 0x0000e200ff0a7b82 */ /* 0x000eb00000000a00 */
[----:B------:R-:W4:Y:S01]  /*02c0*/  LDC.64 R8, c[0x0][0x3a8] ;  /* 0x0000ea00ff087b82 */ /* 0x000f220000000a00 */
[----:B0-----:R-:W-:-:S04]  /*02d0*/  UIMAD UR7, UR4, UR7, UR5 ;  /* 0x00000007040772a4 */ /* 0x001fc8000f8e0205 */
[----:B------:R-:W-:Y:S02]  /*02e0*/  UIMAD UR9, UR6, UR7, UR12 ;  /* 0x00000007060972a4 */ /* 0x000fe4000f8e020c */
[----:B------:R-:W-:-:S04]  /*02f0*/  IMAD R4, R5, UR7, R0 ;  /* 0x0000000705047c24 */ /* 0x000fc8000f8e0200 */
[----:B------:R-:W-:-:S07]  /*0300*/  IMAD R6, R5, UR9, R0 ;  /* 0x0000000905067c24 */ /* 0x000fce000f8e0200 */
.L_x_62:
[----:B--2---:R-:W-:-:S05]  /*0310*/  IMAD.WIDE.U32 R20, R4, 0x8, R10 ;  /* 0x0000000804147825 */ /* 0x004fca00078e000a */
[----:B------:R-:W2:Y:S01]  /*0320*/  LDG.E.64.CONSTANT R16, desc[UR10][R20.64] ;  /* 0x0000000a14107981 */ /* 0x000ea2000c1e9b00 */
[----:B-1----:R-:W-:-:S06]  /*0330*/  IMAD.WIDE.U32 R14, R6, 0x8, R12 ;  /* 0x00000008060e7825 */ /* 0x002fcc00078e000c */
[----:B------:R-:W5:Y:S01]  /*0340*/  LDG.E.64.CONSTANT R14, desc[UR10][R14.64] ;  /* 0x0000000a0e0e7981 */ /* 0x000f62000c1e9b00 */
[C---:B---3--:R-:W-:Y:S01]  /*0350*/  IMAD.IADD R26, R3.reuse, 0x1, R26 ;  /* 0x00000001031a7824 */ /* 0x048fe200078e021a */
[C---:B------:R-:W-:Y:S01]  /*0360*/  IADD3 R4, PT, PT, R3.reuse, R4, RZ ;  /* 0x0000000403047210 */ /* 0x040fe20007ffe0ff */
[----:B------:R-:W-:Y:S01]  /*0370*/  IMAD.IADD R6, R3, 0x1, R6 ;  /* 0x0000000103067824 */ /* 0x000fe200078e0206 */
[--C-:B--2---:R-:W-:Y:S02]  /*0380*/  SHF.R.S32.HI R7, RZ, 0x1f, R17.reuse ;  /* 0x0000001fff077819 */ /* 0x104fe40000011411 */
[----:B------:R-:W-:Y:S02]  /*0390*/  SHF.R.S32.HI R18, RZ, 0x1f, R17 ;  /* 0x0000001fff127819 */ /* 0x000fe40000011411 */
[----:B----4-:R-:W-:Y:S02]  /*03a0*/  LOP3.LUT R7, R7, R8, RZ, 0xc0, !PT ;  /* 0x0000000807077212 */ /* 0x010fe400078ec0ff */
[----:B------:R-:W-:Y:S01]  /*03b0*/  LOP3.LUT R25, R18, R9, RZ, 0xc0, !PT ;  /* 0x0000000912197212 */ /* 0x000fe200078ec0ff */
[----:B-----5:R-:W-:Y:S01]  /*03c0*/  IMAD R23, R15, UR14, RZ ;  /* 0x0000000e0f177c24 */ /* 0x020fe2000f8e02ff */
[----:B------:R-:W-:Y:S01]  /*03d0*/  IADD3 R7, P0, PT, R16, R7, RZ ;  /* 0x0000000710077210 */ /* 0x000fe20007f1e0ff */
[----:B------:R-:W-:-:S04]  /*03e0*/  IMAD.WIDE.U32 R20, R14, UR14, RZ ;  /* 0x0000000e0e147c25 */ /* 0x000fc8000f8e00ff */
[----:B------:R-:W-:Y:S02]  /*03f0*/  IMAD.X R25, R17, 0x1, R25, P0 ;  /* 0x0000000111197824 */ /* 0x000fe400000e0619 */
[----:B------:R-:W-:Y:S02]  /*0400*/  IMAD R23, R14, UR15, R23 ;  /* 0x0000000f0e177c24 */ /* 0x000fe4000f8e0217 */
[----:B------:R-:W-:-:S04]  /*0410*/  IMAD.WIDE.U32 R16, R25, R14, RZ ;  /* 0x0000000e19107225 */ /* 0x000fc800078e00ff */
[----:B------:R-:W-:Y:S01]  /*0420*/  IMAD.WIDE.U32 R18, R7, R14, RZ ;  /* 0x0000000e07127225 */ /* 0x000fe200078e00ff */
[----:B------:R-:W-:-:S03]  /*0430*/  IADD3 R14, PT, PT, R21, R23, RZ ;  /* 0x00000017150e7210 */ /* 0x000fc60007ffe0ff */
[----:B------:R-:W-:-:S04]  /*0440*/  IMAD.WIDE.U32 R16, P1, R15, R7, R16 ;  /* 0x000000070f107225 */ /* 0x000fc80007820010 */
[-C--:B------:R-:W-:Y:S01]  /*0450*/  IMAD R14, R14, R7.reuse, RZ ;  /* 0x000000070e0e7224 */ /* 0x080fe200078e02ff */
[----:B------:R-:W-:Y:S01]  /*0460*/  IADD3 RZ, P0, PT, R19, R16, RZ ;  /* 0x0000001013ff7210 */ /* 0x000fe20007f1e0ff */
[----:B------:R-:W-:-:S04]  /*0470*/  IMAD.WIDE.U32 R18, R20, R7, RZ ;  /* 0x0000000714127225 */ /* 0x000fc800078e00ff */
[----:B------:R-:W-:Y:S02]  /*0480*/  IMAD R7, R25, R20, R14 ;  /* 0x0000001419077224 */ /* 0x000fe400078e020e */
[----:B------:R-:W-:Y:S02]  /*0490*/  IMAD.X R21, RZ, RZ, RZ, P1 ;  /* 0x000000ffff157224 */ /* 0x000fe400008e06ff */
[----:B------:R-:W-:Y:S02]  /*04a0*/  IMAD.IADD R7, R19, 0x1, R7 ;  /* 0x0000000113077824 */ /* 0x000fe400078e0207 */
[----:B------:R-:W-:Y:S02]  /*04b0*/  IMAD.MOV.U32 R20, RZ, RZ, R17 ;  /* 0x000000ffff147224 */ /* 0x000fe400078e0011 */
[----:B------:R-:W-:-:S04]  /*04c0*/  IMAD.WIDE.U32 R22, R7, R8, RZ ;  /* 0x0000000807167225 */ /* 0x000fc800078e00ff */
[----:B------:R-:W-:-:S04]  /*04d0*/  IMAD.WIDE.U32.X R14, R15, R25, R20, P0 ;  /* 0x000000190f0e7225 */ /* 0x000fc800000e0414 */
[----:B------:R-:W-:-:S04]  /*04e0*/  IMAD.WIDE.U32 R22, P1, R18, R9, R22 ;  /* 0x0000000912167225 */ /* 0x000fc80007820016 */
[----:B------:R-:W-:Y:S01]  /*04f0*/  IMAD.WIDE.U32 R18, R18, R8, RZ ;  /* 0x0000000812127225 */ /* 0x000fe200078e00ff */
[----:B------:R-:W-:-:S03]  /*0500*/  MOV R16, R23 ;  /* 0x0000001700107202 */ /* 0x000fc60000000f00 */
[----:B------:R-:W-:Y:S01]  /*0510*/  IMAD.X R17, RZ, RZ, RZ, P1 ;  /* 0x000000ffff117224 */ /* 0x000fe200008e06ff */
[----:B------:R-:W-:Y:S02]  /*0520*/  IADD3 RZ, P2, PT, R19, R22, RZ ;  /* 0x0000001613ff7210 */ /* 0x000fe40007f5e0ff */
[----:B------:R-:W0:Y:S03]  /*0530*/  LDS.64 R18, [R24] ;  /* 0x0000000018127984 */ /* 0x000e260000000a00 */
        /* <DEDUP_REMOVED lines=11> */
[----:B0-----:R-:W-:-:S04]  /*05f0*/  IADD3 R15, P0, P1, R18, R21, -R15 ;  /* 0x00000015120f7210 */ /* 0x001fc8000791e80f */
[----:B------:R-:W-:Y:S02]  /*0600*/  IADD3.X R18, PT, PT, R19, R14, ~R7, P0, P1 ;  /* 0x0000000e13127210 */ /* 0x000fe400007e2c07 */
[----:B------:R-:W-:-:S04]  /*0610*/  ISETP.GE.U32.AND P0, PT, R15, R8, PT ;  /* 0x000000080f00720c */ /* 0x000fc80003f06070 */
[----:B------:R-:W-:-:S04]  /*0620*/  ISETP.GE.U32.AND.EX P0, PT, R18, R9, PT, P0 ;  /* 0x000000091200720c */ /* 0x000fc80003f06100 */
[----:B------:R-:W-:Y:S02]  /*0630*/  SEL R14, R8, RZ, P0 ;  /* 0x000000ff080e7207 */ /* 0x000fe40000000000 */
[----:B------:R-:W-:Y:S02]  /*0640*/  SEL R7, R9, RZ, P0 ;  /* 0x000000ff09077207 */ /* 0x000fe40000000000 */
[----:B------:R-:W-:-:S05]  /*0650*/  IADD3 R14, P0, PT, -R14, R15, RZ ;  /* 0x0000000f0e0e7210 */ /* 0x000fca0007f1e1ff */
[----:B------:R-:W-:Y:S01]  /*0660*/  IMAD.X R15, R18, 0x1, ~R7, P0 ;  /* 0x00000001120f7824 */ /* 0x000fe200000e0e07 */
[----:B------:R-:W-:-:S04]  /*0670*/  ISETP.GE.U32.AND P0, PT, R26, R5, PT ;  /* 0x000000051a00720c */ /* 0x000fc80003f06070 */
[----:B------:R0:W-:Y:S02]  /*0680*/  STS.64 [R24], R14 ;  /* 0x0000000e18007388 */ /* 0x0001e40000000a00 */
[----:B0-----:R-:W-:-:S07]  /*0690*/  IMAD R24, R3, 0x8, R24 ;  /* 0x0000000803187824 */ /* 0x001fce00078e0218 */
[----:B------:R-:W-:Y:S05]  /*06a0*/  @!P0 BRA `(.L_x_62) ;  /* 0xfffffffc00188947 */ /* 0x000fea000383ffff */
.L_x_61:
[----:B------:R-:W-:Y:S05]  /*06b0*/  BSYNC.RECONVERGENT B0 ;  /* 0x0000000000007941 */ /* 0x000fea0003800200 */
.L_x_60:
[----:B------:R-:W0:Y:S01]  /*06c0*/  LDCU UR7, c[0x0][0x3a0] ;  /* 0x00007400ff0777ac */ /* 0x000e220008000800 */
[----:B------:R-:W-:-:S04]  /*06d0*/  UIADD3 UR5, UPT, UPT, UR5, 0x1, URZ ;  /* 0x0000000105057890 */ /* 0x000fc8000fffe0ff */
[----:B0-----:R-:W-:Y:S01]  /*06e0*/  UISETP.NE.AND UP0, UPT, UR5, UR7, UPT ;  /* 0x000000070500728c */ /* 0x001fe2000bf05270 */
[----:B------:R-:W-:Y:S08]  /*06f0*/  BAR.SYNC.DEFER_BLOCKING 0x0 ;  /* 0x0000000000007b1d */ /* 0x000ff00000010000 */
[----:B------:R-:W-:Y:S05]  /*0700*/  BRA.U UP0, `(.L_x_63) ;  /* 0xfffffff900c47547 */ /* 0x000fea000b83ffff */
.L_x_59:
[----:B------:R-:W-:-:S04]  /*0710*/  UIADD3 UR4, UPT, UPT, UR4, 0x1, URZ ;  /* 0x0000000104047890 */ /* 0x000fc8000fffe0ff */
[----:B------:R-:W-:-:S09]  /*0720*/  UISETP.NE.AND UP0, UPT, UR4, UR8, UPT ;  /* 0x000000080400728c */ /* 0x000fd2000bf05270 */
[----:B------:R-:W-:Y:S05]  /*0730*/  BRA.U UP0, `(.L_x_64) ;  /* 0xfffffff900a87547 */ /* 0x000fea000b83ffff */
[----:B------:R-:W0:Y:S02]  /*0740*/  LDC R11, c[0x0][0x398] ;  /* 0x0000e600ff0b7b82 */ /* 0x000e240000000800 */
[----:B0-----:R-:W-:-:S13]  /*0750*/  ISETP.GE.U32.AND P0, PT, R0, R11, PT ;  /* 0x0000000b0000720c */ /* 0x001fda0003f06070 */
[----:B------:R-:W-:Y:S05]  /*0760*/  @P0 EXIT ;  /* 0x000000000000094d */ /* 0x000fea0003800000 */
[----:B------:R-:W0:Y:S01]  /*0770*/  S2UR UR5, SR_CgaCtaId ;  /* 0x00000000000579c3 */ /* 0x000e220000008800 */
[----:B------:R-:W-:-:S07]  /*0780*/  UMOV UR4, 0x400 ;  /* 0x0000040000047882 */ /* 0x000fce0000000000 */
[----:B------:R-:W1:Y:S01]  /*0790*/  LDC.64 R8, c[0x0][0x390] ;  /* 0x0000e400ff087b82 */ /* 0x000e620000000a00 */
[----:B0-----:R-:W-:-:S12]  /*07a0*/  ULEA UR4, UR5, UR4, 0x18 ;  /* 0x0000000405047291 */ /* 0x001fd8000f8ec0ff */
.L_x_65:
[----:B0-----:R-:W-:Y:S01]  /*07b0*/  LEA R4, R0, UR4, 0x3 ;  /* 0x0000000400047c11 */ /* 0x001fe2000f8e18ff */
[--C-:B------:R-:W-:Y:S02]  /*07c0*/  IMAD R7, R11, UR12, R0.reuse ;  /* 0x0000000c0b077c24 */ /* 0x100fe4000f8e0200 */
[----:B---3--:R-:W-:Y:S02]  /*07d0*/  IMAD.IADD R0, R3, 0x1, R0 ;  /* 0x0000000103007824 */ /* 0x008fe400078e0200 */
[----:B-1----:R-:W-:Y:S01]  /*07e0*/  IMAD.WIDE.U32 R6, R7, 0x8, R8 ;  /* 0x0000000807067825 */ /* 0x002fe200078e0008 */
[----:B------:R-:W0:Y:S02]  /*07f0*/  LDS.64 R4, [R4] ;  /* 0x0000000004047984 */ /* 0x000e240000000a00 */
[----:B------:R-:W-:Y:S02]  /*0800*/  ISETP.GE.U32.AND P0, PT, R0, R11, PT ;  /* 0x0000000b0000720c */ /* 0x000fe40003f06070 */
[----:B0-----:R0:W-:Y:S11]  /*0810*/  STG.E.64 desc[UR10][R6.64], R4 ;  /* 0x0000000406007986 */ /* 0x0011f6000c101b0a */
[----:B------:R-:W-:Y:S05]  /*0820*/  @!P0 BRA `(.L_x_65) ;  /* 0xfffffffc00e08947 */ /* 0x000fea000383ffff */
[----:B------:R-:W-:Y:S05]  /*0830*/  EXIT ;  /* 0x000000000000794d */ /* 0x000fea0003800000 */
.L_x_66:
        /* <DEDUP_REMOVED lines=12> */
.L_x_82:


//--------------------- .text._ZN3lux4cuda4tfhe18rotate_glwe_kernelEPKmPmjjim --------------------------
	.section	.text._ZN3lux4cuda4tfhe18rotate_glwe_kernelEPKmPmjjim,"ax",@progbits
	.align	128
        .global         _ZN3lux4cuda4tfhe18rotate_glwe_kernelEPKmPmjjim
        .type           _ZN3lux4cuda4tfhe18rotate_glwe_kernelEPKmPmjjim,@function
        .size           _ZN3lux4cuda4tfhe18rotate_glwe_kernelEPKmPmjjim,(.L_x_83 - _ZN3lux4cuda4tfhe18rotate_glwe_kernelEPKmPmjjim)
        .other          _ZN3lux4cuda4tfhe18rotate_glwe_kernelEPKmPmjjim,@"STO_CUDA_ENTRY STV_DEFAULT"
_ZN3lux4cuda4tfhe18rotate_glwe_kernelEPKmPmjjim:
.text._ZN3lux4cuda4tfhe18rotate_glwe_kernelEPKmPmjjim:
        /* <DEDUP_REMOVED lines=10> */
[----:B------:R-:W-:Y:S01]  /*00a0*/  IMAD.SHL.U32 R0, R2, 0x2, RZ ;  /* 0x0000000202007824 */ /* 0x000fe200078e00ff */
[----:B------:R-:W0:Y:S01]  /*00b0*/  LDC R11, c[0x0][0x398] ;  /* 0x0000e600ff0b7b82 */ /* 0x000e220000000800 */
[----:B------:R-:W1:Y:S03]  /*00c0*/  LDCU.64 UR6, c[0x0][0x358] ;  /* 0x00006b00ff0677ac */ /* 0x000e660008000a00 */
[-C--:B------:R-:W-:Y:S01]  /*00d0*/  IABS R8, R0.reuse ;  /* 0x0000000000087213 */ /* 0x080fe20000000000 */
[----:B------:R-:W2:Y:S01]  /*00e0*/  LDCU.64 UR8, c[0x0][0x3a0] ;  /* 0x00007400ff0877ac */ /* 0x000ea20008000a00 */
[----:B------:R-:W-:Y:S02]  /*00f0*/  IABS R4, R0 ;  /* 0x0000000000047213 */ /* 0x000fe40000000000 */
[----:B------:R-:W3:Y:S08]  /*0100*/  I2F.RP R3, R8 ;  /* 0x0000000800037306 */ /* 0x000ef00000209400 */
[----:B---3--:R-:W3:Y:S01]  /*0110*/  MUFU.RCP R3, R3 ;  /* 0x0000000300037308 */ /* 0x008ee20000001000 */
[----:B0-----:R-:W-:-:S02]  /*0120*/  IABS R10, R11 ;  /* 0x0000000b000a7213 */ /* 0x001fc40000000000 */
[----:B------:R-:W-:Y:S01]  /*0130*/  ISETP.GE.AND P1, PT, R11, RZ, PT ;  /* 0x000000ff0b00720c */ /* 0x000fe20003f26270 */
[----:B---3--:R-:W-:Y:S02]  /*0140*/  VIADD R6, R3, 0xffffffe ;  /* 0x0ffffffe03067836 */ /* 0x008fe40000000000 */
[----:B------:R-:W-:Y:S02]  /*0150*/  IMAD.MOV R3, RZ, RZ, -R4 ;  /* 0x000000ffff037224 */ /* 0x000fe400078e0a04 */
[----:B------:R0:W3:Y:S08]  /*0160*/  F2I.FTZ.U32.TRUNC.NTZ R7, R6 ;  /* 0x0000000600077305 */ /* 0x0000f0000021f000 */
[----:B------:R-:W4:Y:S01]  /*0170*/  I2F.U32.RP R4, R0 ;  /* 0x0000000000047306 */ /* 0x000f220000209000 */
[----:B0-----:R-:W-:-:S02]  /*0180*/  IMAD.MOV.U32 R6, RZ, RZ, RZ ;  /* 0x000000ffff067224 */ /* 0x001fc400078e00ff */
[----:B---3--:R-:W-:-:S04]  /*0190*/  IMAD.MOV R9, RZ, RZ, -R7 ;  /* 0x000000ffff097224 */ /* 0x008fc800078e0a07 */
[----:B------:R-:W-:-:S04]  /*01a0*/  IMAD R9, R9, R8, RZ ;  /* 0x0000000809097224 */ /* 0x000fc800078e02ff */
[----:B------:R-:W-:Y:S01]  /*01b0*/  IMAD.HI.U32 R7, R7, R9, R6 ;  /* 0x0000000907077227 */ /* 0x000fe200078e0006 */
[----:B----4-:R-:W0:Y:S03]  /*01c0*/  MUFU.RCP R4, R4 ;  /* 0x0000000400047308 */ /* 0x010e260000001000 */
[----:B------:R-:W-:Y:S02]  /*01d0*/  IMAD.MOV R9, RZ, RZ, -R0 ;  /* 0x000000ffff097224 */ /* 0x000fe400078e0a00 */
[----:B------:R-:W-:-:S04]  /*01e0*/  IMAD.HI.U32 R7, R7, R10, RZ ;  /* 0x0000000a07077227 */ /* 0x000fc800078e00ff */
[----:B------:R-:W-:-:S05]  /*01f0*/  IMAD R3, R7, R3, R10 ;  /* 0x0000000307037224 */ /* 0x000fca00078e020a */
[----:B------:R-:W-:Y:S01]  /*0200*/  ISETP.GT.U32.AND P0, PT, R8, R3, PT ;  /* 0x000000030800720c */ /* 0x000fe20003f04070 */
[----:B0-----:R-:W-:Y:S01]  /*0210*/  VIADD R6, R4, 0xffffffe ;  /* 0x0ffffffe04067836 */ /* 0x001fe20000000000 */
[----:B------:R-:W-:-:S03]  /*0220*/  LOP3.LUT R4, RZ, R0, RZ, 0x33, !PT ;  /* 0x00000000ff047212 */ /* 0x000fc600078e33ff */
[----:B------:R0:W3:Y:S08]  /*0230*/  F2I.FTZ.U32.TRUNC.NTZ R7, R6 ;  /* 0x0000000600077305 */ /* 0x0000f0000021f000 */
[----:B------:R-:W-:Y:S02]  /*0240*/  @!P0 IMAD.IADD R3, R3, 0x1, -R8 ;  /* 0x0000000103038824 */ /* 0x000fe400078e0a08 */
[----:B0-----:R-:W-:-:S03]  /*0250*/  IMAD.MOV.U32 R6, RZ, RZ, RZ ;  /* 0x000000ffff067224 */ /* 0x001fc600078e00ff */
[----:B------:R-:W-:Y:S01]  /*0260*/  ISETP.GT.U32.AND P0, PT, R8, R3, PT ;  /* 0x000000030800720c */ /* 0x000fe20003f04070 */
[----:B---3--:R-:W-:-:S04]  /*0270*/  IMAD R9, R9, R7, RZ ;  /* 0x0000000709097224 */ /* 0x008fc800078e02ff */
[----:B------:R-:W-:-:S08]  /*0280*/  IMAD.HI.U32 R6, R7, R9, R6 ;  /* 0x0000000907067227 */ /* 0x000fd000078e0006 */
[----:B------:R-:W-:Y:S01]  /*0290*/  @!P0 IMAD.IADD R3, R3, 0x1, -R8 ;  /* 0x0000000103038824 */ /* 0x000fe200078e0a08 */
[----:B------:R-:W-:-:S03]  /*02a0*/  ISETP.NE.AND P0, PT, R0, RZ, PT ;  /* 0x000000ff0000720c */ /* 0x000fc60003f05270 */
[----:B------:R-:W-:Y:S01]  /*02b0*/  @!P1 IMAD.MOV R3, RZ, RZ, -R3 ;  /* 0x000000ffff039224 */ /* 0x000fe200078e0a03 */
[----:B------:R-:W-:-:S04]  /*02c0*/  ISETP.NE.U32.AND P1, PT, R0, RZ, PT ;  /* 0x000000ff0000720c */ /* 0x000fc80003f25070 */
[----:B------:R-:W-:-:S05]  /*02d0*/  SEL R3, R4, R3, !P0 ;  /* 0x0000000304037207 */ /* 0x000fca0004000000 */
[----:B------:R-:W-:-:S04]  /*02e0*/  IMAD.IADD R3, R0, 0x1, R3 ;  /* 0x0000000100037824 */ /* 0x000fc800078e0203 */
[----:B------:R-:W-:-:S04]  /*02f0*/  IMAD.HI.U32 R6, R6, R3, RZ ;  /* 0x0000000306067227 */ /* 0x000fc800078e00ff */
[----:B------:R-:W-:-:S04]  /*0300*/  IMAD.MOV R6, RZ, RZ, -R6 ;  /* 0x000000ffff067224 */ /* 0x000fc800078e0a06 */
        /* <DEDUP_REMOVED lines=10> */
[--C-:B------:R-:W-:Y:S01]  /*03b0*/  SHF.R.S32.HI R9, RZ, 0x1f, R3.reuse ;  /* 0x0000001fff097819 */ /* 0x100fe20000011403 */
[----:B------:R-:W-:-:S03]  /*03c0*/  IMAD R0, R2, UR5, R3 ;  /* 0x0000000502007c24 */ /* 0x000fc6000f8e0203 */
[----:B------:R-:W-:-:S05]  /*03d0*/  LOP3.LUT R9, R9, R2, RZ, 0xc0, !PT ;  /* 0x0000000209097212 */ /* 0x000fca00078ec0ff */
[----:B------:R-:W-:-:S04]  /*03e0*/  IMAD.IADD R9, R9, 0x1, R0 ;  /* 0x0000000109097824 */ /* 0x000fc800078e0200 */
[----:B0-----:R-:W-:Y:S02]  /*03f0*/  IMAD.WIDE.U32 R6, R9, 0x8, R6 ;  /* 0x0000000809067825 */ /* 0x001fe400078e0006 */
[----:B------:R-:W0:Y:S04]  /*0400*/  LDC.64 R8, c[0x0][0x388] ;  /* 0x0000e200ff087b82 */ /* 0x000e280000000a00 */
[----:B-1----:R-:W3:Y:S01]  /*0410*/  LDG.E.64.CONSTANT R6, desc[UR6][R6.64] ;  /* 0x0000000606067981 */ /* 0x002ee2000c1e9b00 */
[----:B------:R-:W-:Y:S01]  /*0420*/  ISETP.GT.XOR P1, PT, R3, -0x1, P1 ;  /* 0xffffffff0300780c */ /* 0x000fe20000f24a70 */
[----:B------:R-:W-:-:S04]  /*0430*/  IMAD R3, R2, UR5, R5 ;  /* 0x0000000502037c24 */ /* 0x000fc8000f8e0205 */
[----:B0-----:R-:W-:Y:S01]  /*0440*/  IMAD.WIDE.U32 R2, R3, 0x8, R8 ;  /* 0x0000000803027825 */ /* 0x001fe200078e0008 */
[C---:B---3--:R-:W-:Y:S02]  /*0450*/  ISETP.NE.U32.AND P0, PT, R6.reuse, RZ, PT ;  /* 0x000000ff0600720c */ /* 0x048fe40003f05070 */
[----:B--2---:R-:W-:Y:S02]  /*0460*/  IADD3 R11, P2, PT, -R6, UR8, RZ ;  /* 0x00000008060b7c10 */ /* 0x004fe4000ff5e1ff */
        /* <DEDUP_REMOVED lines=8> */
.L_x_67:
        /* <DEDUP_REMOVED lines=9> */
.L_x_83:


//--------------------- .text._ZN3lux4cuda4tfhe24rotate_polynomial_kernelEPKmPmjim --------------------------
	.section	.text._ZN3lux4cuda4tfhe24rotate_polynomial_kernelEPKmPmjim,"ax",@progbits
	.align	128
        .global         _ZN3lux4cuda4tfhe24rotate_polynomial_kernelEPKmPmjim
        .type           _ZN3lux4cuda4tfhe24rotate_polynomial_kernelEPKmPmjim,@function
        .size           _ZN3lux4cuda4tfhe24rotate_polynomial_kernelEPKmPmjim,(.L_x_84 - _ZN3lux4cuda4tfhe24rotate_polynomial_kernelEPKmPmjim)
        .other          _ZN3lux4cuda4tfhe24rotate_polynomial_kernelEPKmPmjim,@"STO_CUDA_ENTRY STV_DEFAULT"
_ZN3lux4cuda4tfhe24rotate_polynomial_kernelEPKmPmjim:
.text._ZN3lux4cuda4tfhe24rotate_polynomial_kernelEPKmPmjim:
[----:B------:R-:W-:Y:S01]  /*0000*/  LDC R1, c[0x0][0x37c] ;  /* 0x0000df00ff017b82 */ /* 0x000fe20000000800 */
[----:B------:R-:W0:Y:S07]  /*0010*/  S2R R5, SR_TID.X ;  /* 0x0000000000057919 */ /* 0x000e2e0000002100 */
[----:B------:R-:W0:Y:S08]  /*0020*/  S2UR UR4, SR_CTAID.X ;  /* 0x00000000000479c3 */ /* 0x000e300000002500 */
[----:B------:R-:W0:Y:S08]  /*0030*/  LDC R0, c[0x0][0x360] ;  /* 0x0000d800ff007b82 */ /* 0x000e300000000800 */
[----:B------:R-:W1:Y:S01]  /*0040*/  LDC R3, c[0x0][0x390] ;  /* 0x0000e400ff037b82 */ /* 0x000e620000000800 */
[----:B0-----:R-:W-:-:S05]  /*0050*/  IMAD R0, R0, UR4, R5 ;  /* 0x0000000400007c24 */ /* 0x001fca000f8e0205 */
[----:B-1----:R-:W-:-:S13]  /*0060*/  ISETP.GE.U32.AND P0, PT, R0, R3, PT ;  /* 0x000000030000720c */ /* 0x002fda0003f06070 */
[----:B------:R-:W-:Y:S05]  /*0070*/  @P0 EXIT ;  /* 0x000000000000094d */ /* 0x000fea0003800000 */
[----:B------:R-:W-:Y:S01]  /*0080*/  IMAD.SHL.U32 R2, R3, 0x2, RZ ;  /* 0x0000000203027824 */ /* 0x000fe200078e00ff */
[----:B------:R-:W0:Y:S01]  /*0090*/  LDC R10, c[0x0][0x394] ;  /* 0x0000e500ff0a7b82 */ /* 0x000e220000000800 */
[----:B------:R-:W1:Y:S03]  /*00a0*/  LDCU.64 UR4, c[0x0][0x358] ;  /* 0x00006b00ff0477ac */ /* 0x000e660008000a00 */
[-C--:B------:R-:W-:Y:S01]  /*00b0*/  IABS R7, R2.reuse ;  /* 0x0000000200077213 */ /* 0x080fe20000000000 */
[----:B------:R-:W2:Y:S01]  /*00c0*/  LDCU.64 UR6, c[0x0][0x398] ;  /* 0x00007300ff0677ac */ /* 0x000ea20008000a00 */
[----:B------:R-:W-:Y:S02]  /*00d0*/  IABS R11, R2 ;  /* 0x00000002000b7213 */ /* 0x000fe40000000000 */
[----:B------:R-:W3:Y:S03]  /*00e0*/  I2F.RP R6, R7 ;  /* 0x0000000700067306 */ /* 0x000ee60000209400 */
[----:B------:R-:W-:-:S05]  /*00f0*/  IMAD.MOV R11, RZ, RZ, -R11 ;  /* 0x000000ffff0b7224 */ /* 0x000fca00078e0a0b */
[----:B---3--:R-:W3:Y:S01]  /*0100*/  MUFU.RCP R6, R6 ;  /* 0x0000000600067308 */ /* 0x008ee20000001000 */
[----:B0-----:R-:W-:Y:S01]  /*0110*/  ISETP.GE.AND P1, PT, R10, RZ, PT ;  /* 0x000000ff0a00720c */ /* 0x001fe20003f26270 */
[----:B---3--:R-:W-:-:S06]  /*0120*/  VIADD R4, R6, 0xffffffe ;  /* 0x0ffffffe06047836 */ /* 0x008fcc0000000000 */
[----:B------:R-:W0:Y:S08]  /*0130*/  I2F.U32.RP R6, R2 ;  /* 0x0000000200067306 */ /* 0x000e300000209000 */
[----:B------:R3:W4:Y:S08]  /*0140*/  F2I.FTZ.U32.TRUNC.NTZ R5, R4 ;  /* 0x0000000400057305 */ /* 0x000730000021f000 */
[----:B0-----:R-:W0:Y:S01]  /*0150*/  MUFU.RCP R6, R6 ;  /* 0x0000000600067308 */ /* 0x001e220000001000 */
[----:B---3--:R-:W-:-:S02]  /*0160*/  IMAD.MOV.U32 R4, RZ, RZ, RZ ;  /* 0x000000ffff047224 */ /* 0x008fc400078e00ff */
[----:B----4-:R-:W-:-:S04]  /*0170*/  IMAD.MOV R8, RZ, RZ, -R5 ;  /* 0x000000ffff087224 */ /* 0x010fc800078e0a05 */
[----:B------:R-:W-:Y:S01]  /*0180*/  IMAD R9, R8, R7, RZ ;  /* 0x0000000708097224 */ /* 0x000fe200078e02ff */
[----:B------:R-:W-:-:S03]  /*0190*/  IABS R8, R10 ;  /* 0x0000000a00087213 */ /* 0x000fc60000000000 */
[----:B------:R-:W-:-:S04]  /*01a0*/  IMAD.HI.U32 R5, R5, R9, R4 ;  /* 0x0000000905057227 */ /* 0x000fc800078e0004 */
[----:B------:R-:W-:Y:S02]  /*01b0*/  IMAD.MOV.U32 R4, RZ, RZ, R11 ;  /* 0x000000ffff047224 */ /* 0x000fe400078e000b */
[----:B------:R-:W-:-:S04]  /*01c0*/  IMAD.HI.U32 R5, R5, R8, RZ ;  /* 0x0000000805057227 */ /* 0x000fc800078e00ff */
[----:B------:R-:W-:Y:S02]  /*01d0*/  IMAD R4, R5, R4, R8 ;  /* 0x0000000405047224 */ /* 0x000fe400078e0208 */
[----:B0-----:R-:W-:Y:S02]  /*01e0*/  VIADD R5, R6, 0xffffffe ;  /* 0x0ffffffe06057836 */ /* 0x001fe40000000000 */
[----:B------:R-:W-:Y:S01]  /*01f0*/  IMAD.MOV R11, RZ, RZ, -R2 ;  /* 0x000000ffff0b7224 */ /* 0x000fe200078e0a02 */
[----:B------:R-:W-:-:S03]  /*0200*/  ISETP.GT.U32.AND P0, PT, R7, R4, PT ;  /* 0x000000040700720c */ /* 0x000fc60003f04070 */
[----:B------:R-:W0:Y:S10]  /*0210*/  F2I.FTZ.U32.TRUNC.NTZ R5, R5 ;  /* 0x0000000500057305 */ /* 0x000e34000021f000 */
[----:B------:R-:W-:-:S05]  /*0220*/  @!P0 IMAD.IADD R4, R4, 0x1, -R7 ;  /* 0x0000000104048824 */ /* 0x000fca00078e0a07 */
        /* <DEDUP_REMOVED lines=8> */
[----:B------:R-:W-:-:S04]  /*02b0*/  IMAD.MOV.U32 R4, RZ, RZ, RZ ;  /* 0x000000ffff047224 */ /* 0x000fc800078e00ff */
[----:B------:R-:W-:-:S04]  /*02c0*/  IMAD.HI.U32 R4, R5, R11, R4 ;  /* 0x0000000b05047227 */ /* 0x000fc800078e0004 */
        /* <DEDUP_REMOVED lines=12> */
[----:B------:R-:W-:Y:S02]  /*0390*/  IADD3 R8, PT, PT, R0, R2, -R7 ;  /* 0x0000000200087210 */ /* 0x000fe40007ffe807 */
[----:B------:R-:W3:Y:S02]  /*03a0*/  LDC.64 R6, c[0x0][0x388] ;  /* 0x0000e200ff067b82 */ /* 0x000ee40000000a00 */
[----:B------:R-:W-:-:S04]  /*03b0*/  SHF.R.S32.HI R2, RZ, 0x1f, R8 ;  /* 0x0000001fff027819 */ /* 0x000fc80000011408 */
[----:B------:R-:W-:-:S05]  /*03c0*/  LOP3.LUT R3, R2, R3, RZ, 0xc0, !PT ;  /* 0x0000000302037212 */ /* 0x000fca00078ec0ff */
[----:B------:R-:W-:-:S04]  /*03d0*/  IMAD.IADD R3, R8, 0x1, R3 ;  /* 0x0000000108037824 */ /* 0x000fc800078e0203 */
[----:B0-----:R-:W-:-:S06]  /*03e0*/  IMAD.WIDE R2, R3, 0x8, R4 ;  /* 0x0000000803027825 */ /* 0x001fcc00078e0204 */
[----:B-1----:R-:W4:Y:S01]  /*03f0*/  LDG.E.64.CONSTANT R2, desc[UR4][R2.64] ;  /* 0x0000000402027981 */ /* 0x002f22000c1e9b00 */
[----:B------:R-:W-:Y:S02]  /*0400*/  ISETP.GT.XOR P1, PT, R8, -0x1, P1 ;  /* 0xffffffff0800780c */ /* 0x000fe40000f24a70 */
[C---:B----4-:R-:W-:Y:S02]  /*0410*/  ISETP.NE.U32.AND P0, PT, R2.reuse, RZ, PT ;  /* 0x000000ff0200720c */ /* 0x050fe40003f05070 */
[----:B--2---:R-:W-:Y:S02]  /*0420*/  IADD3 R5, P2, PT, -R2, UR6, RZ ;  /* 0x0000000602057c10 */ /* 0x004fe4000ff5e1ff */
[C---:B------:R-:W-:Y:S02]  /*0430*/  ISETP.NE.AND.EX P0, PT, R3.reuse, RZ, PT, P0 ;  /* 0x000000ff0300720c */ /* 0x040fe40003f05300 */
[----:B------:R-:W-:Y:S02]  /*0440*/  IADD3.X R9, PT, PT, ~R3, UR7, RZ, P2, !PT ;  /* 0x0000000703097c10 */ /* 0x000fe400097fe5ff */
[----:B------:R-:W-:-:S02]  /*0450*/  SEL R5, R5, RZ, P0 ;  /* 0x000000ff05057207 */ /* 0x000fc40000000000 */
[----:B------:R-:W-:Y:S02]  /*0460*/  SEL R9, R9, RZ, P0 ;  /* 0x000000ff09097207 */ /* 0x000fe40000000000 */
[----:B------:R-:W-:Y:S02]  /*0470*/  SEL R4, R2, R5, P1 ;  /* 0x0000000502047207 */ /* 0x000fe40000800000 */
[----:B------:R-:W-:Y:S01]  /*0480*/  SEL R5, R3, R9, P1 ;  /* 0x0000000903057207 */ /* 0x000fe20000800000 */
[----:B---3--:R-:W-:-:S05]  /*0490*/  IMAD.WIDE.U32 R2, R0, 0x8, R6 ;  /* 0x0000000800027825 */ /* 0x008fca00078e0006 */
[----:B------:R-:W-:Y:S01]  /*04a0*/  STG.E.64 desc[UR4][R2.64], R4 ;  /* 0x0000000402007986 */ /* 0x000fe2000c101b04 */
[----:B------:R-:W-:Y:S05]  /*04b0*/  EXIT ;  /* 0x000000000000794d */ /* 0x000fea0003800000 */
.L_x_68:
        /* <DEDUP_REMOVED lines=12> */
.L_x_84:


//--------------------- .text._ZN3lux4cuda4tfhe21decompose_glwe_kernelEPKmPljjjj --------------------------
	.section	.text._ZN3lux4cuda4tfhe21decompose_glwe_kernelEPKmPljjjj,"ax",@progbits
	.align	128
        .global         _ZN3lux4cuda4tfhe21decompose_glwe_kernelEPKmPljjjj
        .type           _ZN3lux4cuda4tfhe21decompose_glwe_kernelEPKmPljjjj,@function
        .size           _ZN3lux4cuda4tfhe21decompose_glwe_kernelEPKmPljjjj,(.L_x_85 - _ZN3lux4cuda4tfhe21decompose_glwe_kernelEPKmPljjjj)
        .other          _ZN3lux4cuda4tfhe21decompose_glwe_kernelEPKmPljjjj,@"STO_CUDA_ENTRY STV_DEFAULT"
_ZN3lux4cuda4tfhe21decompose_glwe_kernelEPKmPljjjj:
.text._ZN3lux4cuda4tfhe21decompose_glwe_kernelEPKmPljjjj:
[----:B------:R-:W-:Y:S01]  /*0000*/  LDC R1, c[0x0][0x37c] ;  /* 0x0000df00ff017b82 */ /* 0x000fe20000000800 */
[----:B------:R-:W0:Y:S07]  /*0010*/  S2R R17, SR_TID.X ;  /* 0x0000000000117919 */ /* 0x000e2e0000002100 */
[----:B------:R-:W1:Y:S01]  /*0020*/  S2UR UR5, SR_CTAID.X ;  /* 0x00000000000579c3 */ /* 0x000e620000002500 */
[----:B------:R-:W1:Y:S01]  /*0030*/  LDCU UR4, c[0x0][0x360] ;  /* 0x00006c00ff0477ac */ /* 0x000e620008000800 */
[----:B------:R-:W2:Y:S06]  /*0040*/  LDCU.64 UR12, c[0x0][0x390] ;  /* 0x00007200ff0c77ac */ /* 0x000eac0008000a00 */
[----:B------:R-:W2:Y:S01]  /*0050*/  S2UR UR16, SR_CTAID.Y ;  /* 0x00000000001079c3 */ /* 0x000ea20000002600 */
[----:B-1----:R-:W-:-:S06]  /*0060*/  UIMAD UR5, UR5, UR4, URZ ;  /* 0x00000004050572a4 */ /* 0x002fcc000f8e02ff */
[----:B0-----:R-:W-:Y:S01]  /*0070*/  VIADD R0, R17, UR5 ;  /* 0x0000000511007c36 */ /* 0x001fe20008000000 */
[----:B--2---:R-:W-:-:S06]  /*0080*/  UISETP.GT.U32.AND UP0, UPT, UR16, UR13, UPT ;  /* 0x0000000d1000728c */ /* 0x004fcc000bf04070 */
[----:B------:R-:W-:-:S04]  /*0090*/  PLOP3.LUT P0, PT, PT, PT, UP0, 0x80, 0x8 ;  /* 0x000000000008781c */ /* 0x000fc80003f0f008 */
[----:B------:R-:W-:-:S13]  /*00a0*/  ISETP.GE.U32.OR P0, PT, R0, UR12, P0 ;  /* 0x0000000c00007c0c */ /* 0x000fda0008706470 */
[----:B------:R-:W-:Y:S05]  /*00b0*/  @P0 EXIT ;  /* 0x000000000000094d */ /* 0x000fea0003800000 */
[----:B------:R-:W0:Y:S01]  /*00c0*/  LDCU UR10, c[0x0][0x398] ;  /* 0x00007300ff0a77ac */ /* 0x000e220008000800 */
[----:B------:R-:W1:Y:S01]  /*00d0*/  S2R R5, SR_CTAID.Y ;  /* 0x0000000000057919 */ /* 0x000e620000002600 */
[----:B------:R-:W2:Y:S01]  /*00e0*/  LDC.64 R2, c[0x0][0x380] ;  /* 0x0000e000ff027b82 */ /* 0x000ea20000000a00 */
[----:B0-----:R-:W-:-:S13]  /*00f0*/  ISETP.NE.AND P0, PT, RZ, UR10, PT ;  /* 0x0000000aff007c0c */ /* 0x001fda000bf05270 */
[----:B------:R-:W-:Y:S05]  /*0100*/  @!P0 EXIT ;  /* 0x000000000000894d */ /* 0x000fea0003800000 */
[----:B------:R-:W0:Y:S01]  /*0110*/  LDCU.64 UR14, c[0x0][0x358] ;  /* 0x00006b00ff0e77ac */ /* 0x000e220008000a00 */
[----:B-1----:R-:W-:Y:S01]  /*0120*/  IMAD R5, R5, UR12, R0 ;  /* 0x0000000c05057c24 */ /* 0x002fe2000f8e0200 */
[----:B------:R-:W1:Y:S03]  /*0130*/  LDCU UR11, c[0x0][0x39c] ;  /* 0x00007380ff0b77ac */ /* 0x000e660008000800 */
[----:B--2---:R-:W-:-:S06]  /*0140*/  IMAD.WIDE.U32 R2, R5, 0x8, R2 ;  /* 0x0000000805027825 */ /* 0x004fcc00078e0002 */
[----:B0-----:R-:W5:Y:S01]  /*0150*/  LDG.E.64.CONSTANT R2, desc[UR14][R2.64] ;  /* 0x0000000e02027981 */ /* 0x001f62000c1e9b00 */
[----:B------:R-:W-:Y:S01]  /*0160*/  UISETP.GE.U32.AND UP0, UPT, UR10, 0x4, UPT ;  /* 0x000000040a00788c */ /* 0x000fe2000bf06070 */
[----:B------:R-:W-:Y:S01]  /*0170*/  UMOV UR8, 0x1 ;  /* 0x0000000100087882 */ /* 0x000fe20000000000 */
[----:B------:R-:W-:Y:S02]  /*0180*/  UIMAD UR6, UR16, UR10, URZ ;  /* 0x0000000a100672a4 */ /* 0x000fe4000f8e02ff */
[----:B-1----:R-:W-:Y:S02]  /*0190*/  USHF.L.U64.HI UR9, UR8, UR11, URZ ;  /* 0x0000000b08097299 */ /* 0x002fe400080102ff */
[----:B------:R-:W-:Y:S02]  /*01a0*/  USHF.L.U32 UR8, UR8, UR11, URZ ;  /* 0x0000000b08087299 */ /* 0x000fe400080006ff */
[----:B------:R-:W-:Y:S02]  /*01b0*/  USHF.R.U32.HI UR25, URZ, 0x1, UR9 ;  /* 0x00000001ff197899 */ /* 0x000fe40008011609 */
[----:B------:R-:W-:-:S02]  /*01c0*/  USHF.R.U64 UR24, UR8, 0x1, UR9 ;  /* 0x0000000108187899 */ /* 0x000fc40008001209 */
[----:B------:R-:W-:Y:S02]  /*01d0*/  UIADD3 UR8, UP1, UPT, UR8, -0x1, URZ ;  /* 0xffffffff08087890 */ /* 0x000fe4000ff3e0ff */
[----:B------:R-:W-:Y:S01]  /*01e0*/  ULOP3.LUT UR7, UR10, 0x3, URZ, 0xc0, !UPT ;  /* 0x000000030a077892 */ /* 0x000fe2000f8ec0ff */
[----:B------:R-:W-:Y:S01]  /*01f0*/  UMOV UR4, URZ ;  /* 0x000000ff00047c82 */ /* 0x000fe20008000000 */
[----:B------:R-:W-:Y:S01]  /*0200*/  UIADD3.X UR9, UPT, UPT, UR9, -0x1, URZ, UP1, !UPT ;  /* 0xffffffff09097890 */ /* 0x000fe20008ffe4ff */
[----:B------:R-:W-:Y:S11]  /*0210*/  BRA.U !UP0, `(.L_x_69) ;  /* 0x0000000508387547 */ /* 0x000ff6000b800000 */
[----:B------:R-:W0:Y:S01]  /*0220*/  LDC.64 R4, c[0x0][0x388] ;  /* 0x0000e200ff047b82 */ /* 0x000e220000000a00 */
[----:B------:R-:W-:Y:S02]  /*0230*/  UIADD3 UR17, UPT, UPT, UR6, 0x2, URZ ;  /* 0x0000000206117890 */ /* 0x000fe4000fffe0ff */
[----:B------:R-:W-:Y:S01]  /*0240*/  IMAD.U32 R6, RZ, RZ, UR6 ;  /* 0x00000006ff067e24 */ /* 0x000fe2000f8e00ff */
[----:B------:R-:W-:Y:S02]  /*0250*/  UIADD3 UR18, UPT, UPT, UR6, 0x3, URZ ;  /* 0x0000000306127890 */ /* 0x000fe4000fffe0ff */
[----:B------:R-:W-:Y:S02]  /*0260*/  UIMAD UR16, UR6, UR12, UR12 ;  /* 0x0000000c061072a4 */ /* 0x000fe4000f8e020c */
[----:B------:R-:W-:Y:S01]  /*0270*/  IMAD R17, R6, UR12, R17 ;  /* 0x0000000c06117c24 */ /* 0x000fe2000f8e0211 */
[----:B------:R-:W-:Y:S01]  /*0280*/  ULOP3.LUT UR4, UR10, 0xfffffffc, URZ, 0xc0, !UPT ;  /* 0xfffffffc0a047892 */ /* 0x000fe2000f8ec0ff */
[----:B------:R-:W-:Y:S01]  /*0290*/  IMAD.U32 R15, RZ, RZ, UR17 ;  /* 0x00000011ff0f7e24 */ /* 0x000fe2000f8e00ff */
[----:B------:R-:W-:Y:S01]  /*02a0*/  USHF.L.U32 UR13, UR11, 0x2, URZ ;  /* 0x000000020b0d7899 */ /* 0x000fe200080006ff */
[----:B------:R-:W-:Y:S01]  /*02b0*/  IMAD.U32 R19, RZ, RZ, UR18 ;  /* 0x00000012ff137e24 */ /* 0x000fe2000f8e00ff */
[----:B------:R-:W-:Y:S01]  /*02c0*/  UIMAD UR20, UR11, -0x3, URZ ;  /* 0xfffffffd0b1478a4 */ /* 0x000fe2000f8e02ff */
[----:B------:R-:W-:Y:S01]  /*02d0*/  VIADD R13, R0, UR16 ;  /* 0x00000010000d7c36 */ /* 0x000fe20008000000 */
[----:B------:R-:W-:Y:S01]  /*02e0*/  ULEA UR21, -UR11, URZ, 0x1 ;  /* 0x000000ff0b157291 */ /* 0x000fe2000f8e09ff */
[----:B------:R-:W-:Y:S01]  /*02f0*/  VIADD R17, R17, UR5 ;  /* 0x0000000511117c36 */ /* 0x000fe20008000000 */
[----:B------:R-:W-:Y:S01]  /*0300*/  UIADD3 UR23, UPT, UPT, -UR11, URZ, URZ ;  /* 0x000000ff0b177290 */ /* 0x000fe2000fffe1ff */
[--C-:B------:R-:W-:Y:S01]  /*0310*/  IMAD R15, R15, UR12, R0.reuse ;  /* 0x0000000c0f0f7c24 */ /* 0x100fe2000f8e0200 */
[----:B------:R-:W-:Y:S01]  /*0320*/  UIADD3 UR19, UPT, UPT, -UR13, URZ, URZ ;  /* 0x000000ff0d137290 */ /* 0x000fe2000fffe1ff */
[----:B------:R-:W-:Y:S01]  /*0330*/  IMAD R19, R19, UR12, R0 ;  /* 0x0000000c13137c24 */ /* 0x000fe2000f8e0200 */
[----:B------:R-:W-:-:S12]  /*0340*/  UIADD3 UR22, UPT, UPT, -UR4, URZ, URZ ;  /* 0x000000ff04167290 */ /* 0x000fd8000fffe1ff */
.L_x_70:
[----:B------:R-:W-:Y:S01]  /*0350*/  UIADD3 UR16, UPT, UPT, UR23, 0x40, URZ ;  /* 0x0000004017107890 */ /* 0x000fe2000fffe0ff */
[--C-:B0-----:R-:W-:Y:S01]  /*0360*/  IMAD.WIDE.U32 R10, R13, 0x8, R4.reuse ;  /* 0x000000080d0a7825 */ /* 0x101fe200078e0004 */
[----:B------:R-:W-:Y:S02]  /*0370*/  UIADD3 UR17, UPT, UPT, UR20, 0x40, URZ ;  /* 0x0000004014117890 */ /* 0x000fe4000fffe0ff */
[----:B------:R-:W-:Y:S01]  /*0380*/  UIADD3 UR18, UPT, UPT, UR19, 0x40, URZ ;  /* 0x0000004013127890 */ /* 0x000fe2000fffe0ff */
[----:B-1----:R-:W-:Y:S01]  /*0390*/  IMAD.WIDE.U32 R22, R15, 0x8, R4 ;  /* 0x000000080f167825 */ /* 0x002fe200078e0004 */
[--C-:B-----5:R-:W-:Y:S01]  /*03a0*/  SHF.R.U64 R8, R2, UR16, R3.reuse ;  /* 0x0000001002087c19 */ /* 0x120fe20008001203 */
[----:B------:R-:W-:Y:S01]  /*03b0*/  UIADD3 UR22, UPT, UPT, UR22, 0x4, URZ ;  /* 0x0000000416167890 */ /* 0x000fe2000fffe0ff */
[----:B------:R-:W-:Y:S01]  /*03c0*/  SHF.R.U32.HI R6, RZ, UR16, R3 ;  /* 0x00000010ff067c19 */ /* 0x000fe20008011603 */
[----:B------:R-:W-:Y:S01]  /*03d0*/  UIADD3 UR16, UPT, UPT, UR21, 0x40, URZ ;  /* 0x0000004015107890 */ /* 0x000fe2000fffe0ff */
[----:B------:R-:W-:Y:S01]  /*03e0*/  IADD3 R8, P0, PT, R8, UR24, RZ ;  /* 0x0000001808087c10 */ /* 0x000fe2000ff1e0ff */
[----:B------:R-:W-:Y:S01]  /*03f0*/  IMAD.WIDE.U32 R24, R19, 0x8, R4 ;  /* 0x0000000813187825 */ /* 0x000fe200078e0004 */
[--C-:B------:R-:W-:Y:S01]  /*0400*/  SHF.R.U64 R14, R2, UR17, R3.reuse ;  /* 0x00000011020e7c19 */ /* 0x100fe20008001203 */
[----:B------:R-:W-:Y:S01]  /*0410*/  UISETP.NE.AND UP0, UPT, UR22, URZ, UPT ;  /* 0x000000ff1600728c */ /* 0x000fe2000bf05270 */
[----:B------:R-:W-:Y:S01]  /*0420*/  IADD3.X R6, PT, PT, R6, UR25, RZ, P0, !PT ;  /* 0x0000001906067c10 */ /* 0x000fe200087fe4ff */
[----:B------:R-:W-:Y:S01]  /*0430*/  UIADD3 UR19, UPT, UPT, -UR13, UR19, URZ ;  /* 0x000000130d137290 */ /* 0x000fe2000fffe1ff */
[----:B------:R-:W-:Y:S01]  /*0440*/  LOP3.LUT R8, R8, UR8, RZ, 0xc0, !PT ;  /* 0x0000000808087c12 */ /* 0x000fe2000f8ec0ff */
[----:B------:R-:W-:Y:S01]  /*0450*/  UIADD3 UR20, UPT, UPT, -UR13, UR20, URZ ;  /* 0x000000140d147290 */ /* 0x000fe2000fffe1ff */
[----:B------:R-:W-:Y:S01]  /*0460*/  LOP3.LUT R6, R6, UR9, RZ, 0xc0, !PT ;  /* 0x0000000906067c12 */ /* 0x000fe2000f8ec0ff */
[----:B------:R-:W-:Y:S01]  /*0470*/  UIADD3 UR21, UPT, UPT, -UR13, UR21, URZ ;  /* 0x000000150d157290 */ /* 0x000fe2000fffe1ff */
[----:B------:R-:W-:Y:S01]  /*0480*/  IADD3 R8, P0, PT, R8, -UR24, RZ ;  /* 0x8000001808087c10 */ /* 0x000fe2000ff1e0ff */
[----:B------:R-:W-:Y:S01]  /*0490*/  UIADD3 UR23, UPT, UPT, -UR13, UR23, URZ ;  /* 0x000000170d177290 */ /* 0x000fe2000fffe1ff */
[----:B------:R-:W-:-:S02]  /*04a0*/  SHF.R.U64 R18, R2, UR16, R3 ;  /* 0x0000001002127c19 */ /* 0x000fc40008001203 */
[----:B------:R-:W-:Y:S01]  /*04b0*/  IADD3.X R9, PT, PT, R6, ~UR25, RZ, P0, !PT ;  /* 0x8000001906097c10 */ /* 0x000fe200087fe4ff */
[----:B------:R-:W-:Y:S01]  /*04c0*/  IMAD.WIDE.U32 R6, R17, 0x8, R4 ;  /* 0x0000000811067825 */ /* 0x000fe200078e0004 */
[--C-:B------:R-:W-:Y:S02]  /*04d0*/  SHF.R.U64 R20, R2, UR18, R3.reuse ;  /* 0x0000001202147c19 */ /* 0x100fe40008001203 */
[--C-:B------:R-:W-:Y:S02]  /*04e0*/  SHF.R.U32.HI R21, RZ, UR16, R3.reuse ;  /* 0x00000010ff157c19 */ /* 0x100fe40008011603 */
[----:B------:R-:W-:Y:S01]  /*04f0*/  IADD3 R18, P0, PT, R18, UR24, RZ ;  /* 0x0000001812127c10 */ /* 0x000fe2000ff1e0ff */
[----:B------:R0:W-:Y:S01]  /*0500*/  STG.E.64 desc[UR14][R6.64], R8 ;  /* 0x0000000806007986 */ /* 0x0001e2000c101b0e */
[----:B------:R-:W-:Y:S02]  /*0510*/  SHF.R.U32.HI R16, RZ, UR17, R3 ;  /* 0x00000011ff107c19 */ /* 0x000fe40008011603 */
[----:B------:R-:W-:-:S02]  /*0520*/  IADD3 R14, P1, PT, R14, UR24, RZ ;  /* 0x000000180e0e7c10 */ /* 0x000fc4000ff3e0ff */
[----:B------:R-:W-:Y:S02]  /*0530*/  SHF.R.U32.HI R12, RZ, UR18, R3 ;  /* 0x00000012ff0c7c19 */ /* 0x000fe40008011603 */
[----:B------:R-:W-:-:S04]  /*0540*/  IADD3 R20, P2, PT, R20, UR24, RZ ;  /* 0x0000001814147c10 */ /* 0x000fc8000ff5e0ff */
[----:B------:R-:W-:Y:S02]  /*0550*/  IADD3.X R12, PT, PT, R12, UR25, RZ, P2, !PT ;  /* 0x000000190c0c7c10 */ /* 0x000fe400097fe4ff */
[----:B------:R-:W-:Y:S02]  /*0560*/  LOP3.LUT R20, R20, UR8, RZ, 0xc0, !PT ;  /* 0x0000000814147c12 */ /* 0x000fe4000f8ec0ff */
[----:B0-----:R-:W-:Y:S02]  /*0570*/  IADD3.X R9, PT, PT, R21, UR25, RZ, P0, !PT ;  /* 0x0000001915097c10 */ /* 0x001fe400087fe4ff */
[----:B------:R-:W-:Y:S02]  /*0580*/  LOP3.LUT R8, R18, UR8, RZ, 0xc0, !PT ;  /* 0x0000000812087c12 */ /* 0x000fe4000f8ec0ff */
[----:B------:R-:W-:Y:S01]  /*0590*/  IADD3.X R7, PT, PT, R16, UR25, RZ, P1, !PT ;  /* 0x0000001910077c10 */ /* 0x000fe20008ffe4ff */
[----:B------:R-:W-:Y:S01]  /*05a0*/  IMAD.U32 R16, RZ, RZ, UR12 ;  /* 0x0000000cff107e24 */ /* 0x000fe2000f8e00ff */
[----:B------:R-:W-:Y:S01]  /*05b0*/  LOP3.LUT R6, R14, UR8, RZ, 0xc0, !PT ;  /* 0x000000080e067c12 */ /* 0x000fe2000f8ec0ff */
[----:B------:R-:W-:Y:S01]  /*05c0*/  IMAD.U32 R14, RZ, RZ, UR12 ;  /* 0x0000000cff0e7e24 */ /* 0x000fe2000f8e00ff */
[----:B------:R-:W-:Y:S01]  /*05d0*/  LOP3.LUT R9, R9, UR9, RZ, 0xc0, !PT ;  /* 0x0000000909097c12 */ /* 0x000fe2000f8ec0ff */
[----:B------:R-:W-:Y:S01]  /*05e0*/  IMAD R19, R16, 0x4, R19 ;  /* 0x0000000410137824 */ /* 0x000fe200078e0213 */
[----:B------:R-:W-:Y:S01]  /*05f0*/  IADD3 R8, P0, PT, R8, -UR24, RZ ;  /* 0x8000001808087c10 */ /* 0x000fe2000ff1e0ff */
[----:B------:R-:W-:Y:S01]  /*0600*/  IMAD R15, R14, 0x4, R15 ;  /* 0x000000040e0f7824 */ /* 0x000fe200078e020f */
[----:B------:R-:W-:-:S02]  /*0610*/  LOP3.LUT R7, R7, UR9, RZ, 0xc0, !PT ;  /* 0x0000000907077c12 */ /* 0x000fc4000f8ec0ff */
[----:B------:R-:W-:Y:S02]  /*0620*/  IADD3 R6, P1, PT, R6, -UR24, RZ ;  /* 0x8000001806067c10 */ /* 0x000fe4000ff3e0ff */
[----:B------:R-:W-:Y:S02]  /*0630*/  LOP3.LUT R12, R12, UR9, RZ, 0xc0, !PT ;  /* 0x000000090c0c7c12 */ /* 0x000fe4000f8ec0ff */
[----:B------:R-:W-:Y:S02]  /*0640*/  IADD3 R20, P2, PT, R20, -UR24, RZ ;  /* 0x8000001814147c10 */ /* 0x000fe4000ff5e0ff */
[----:B------:R-:W-:Y:S02]  /*0650*/  IADD3.X R9, PT, PT, R9, ~UR25, RZ, P0, !PT ;  /* 0x8000001909097c10 */ /* 0x000fe400087fe4ff */
[----:B------:R-:W-:Y:S02]  /*0660*/  IADD3.X R7, PT, PT, R7, ~UR25, RZ, P1, !PT ;  /* 0x8000001907077c10 */ /* 0x000fe40008ffe4ff */
[----:B------:R-:W-:Y:S01]  /*0670*/  IADD3.X R21, PT, PT, R12, ~UR25, RZ, P2, !PT ;  /* 0x800000190c157c10 */ /* 0x000fe200097fe4ff */
[----:B------:R0:W-:Y:S01]  /*0680*/  STG.E.64 desc[UR14][R10.64], R8 ;  /* 0x000000080a007986 */ /* 0x0001e2000c101b0e */
[----:B------:R-:W-:-:S03]  /*0690*/  IMAD.U32 R12, RZ, RZ, UR12 ;  /* 0x0000000cff0c7e24 */ /* 0x000fc6000f8e00ff */
[----:B------:R1:W-:Y:S01]  /*06a0*/  STG.E.64 desc[UR14][R22.64], R6 ;  /* 0x0000000616007986 */ /* 0x0003e2000c101b0e */
[----:B------:R-:W-:-:S03]  /*06b0*/  IMAD R13, R12, 0x4, R13 ;  /* 0x000000040c0d7824 */ /* 0x000fc600078e020d */
[----:B------:R1:W-:Y:S01]  /*06c0*/  STG.E.64 desc[UR14][R24.64], R20 ;  /* 0x0000001418007986 */ /* 0x0003e2000c101b0e */
[----:B0-----:R-:W-:-:S04]  /*06d0*/  IMAD.U32 R8, RZ, RZ, UR12 ;  /* 0x0000000cff087e24 */ /* 0x001fc8000f8e00ff */
[----:B------:R-:W-:Y:S01]  /*06e0*/  IMAD R17, R8, 0x4, R17 ;  /* 0x0000000408117824 */ /* 0x000fe200078e0211 */
[----:B------:R-:W-:Y:S06]  /*06f0*/  BRA.U UP0, `(.L_x_70) ;  /* 0xfffffffd00147547 */ /* 0x000fec000b83ffff */
.L_x_69:
[----:B------:R-:W-:-:S13]  /*0700*/  ISETP.NE.AND P0, PT, RZ, UR7, PT ;  /* 0x00000007ff007c0c */ /* 0x000fda000bf05270 */
[----:B------:R-:W-:Y:S05]  /*0710*/  @!P0 EXIT ;  /* 0x000000000000894d */ /* 0x000fea0003800000 */
[----:B------:R-:W-:-:S09]  /*0720*/  UISETP.NE.AND UP0, UPT, UR7, 0x1, UPT ;  /* 0x000000010700788c */ /* 0x000fd2000bf05270 */
[----:B------:R-:W-:Y:S05]  /*0730*/  BRA.U !UP0, `(.L_x_71) ;  /* 0x0000000108787547 */ /* 0x000fea000b800000 */
[----:B------:R-:W-:Y:S01]  /*0740*/  UIADD3 UR7, UPT, UPT, -UR4, -0x2, URZ ;  /* 0xfffffffe04077890 */ /* 0x000fe2000fffe1ff */
[----:B------:R-:W0:Y:S01]  /*0750*/  LDC.64 R4, c[0x0][0x388] ;  /* 0x0000e200ff047b82 */ /* 0x000e220000000a00 */
[----:B------:R-:W-:Y:S02]  /*0760*/  ULOP3.LUT UR5, URZ, UR4, URZ, 0x33, !UPT ;  /* 0x00000004ff057292 */ /* 0x000fe4000f8e33ff */
[----:B------:R-:W-:Y:S02]  /*0770*/  UIMAD UR7, UR7, UR11, 0x40 ;  /* 0x00000040070774a4 */ /* 0x000fe4000f8e020b */
[----:B------:R-:W-:Y:S02]  /*0780*/  UIMAD UR5, UR5, UR11, 0x40 ;  /* 0x00000040050574a4 */ /* 0x000fe4000f8e020b */
[----:B------:R-:W-:Y:S02]  /*0790*/  UIADD3 UR13, UPT, UPT, UR6, UR4, URZ ;  /* 0x00000004060d7290 */ /* 0x000fe4000fffe0ff */
[C-C-:B-----5:R-:W-:Y:S01]  /*07a0*/  SHF.R.U64 R10, R2.reuse, UR7, R3.reuse ;  /* 0x00000007020a7c19 */ /* 0x160fe20008001203 */
[----:B------:R-:W-:Y:S01]  /*07b0*/  UIADD3 UR4, UPT, UPT, UR4, 0x2, URZ ;  /* 0x0000000204047890 */ /* 0x000fe2000fffe0ff */
[----:B------:R-:W-:-:S02]  /*07c0*/  SHF.R.U64 R8, R2, UR5, R3 ;  /* 0x0000000502087c19 */ /* 0x000fc40008001203 */
[----:B------:R-:W-:Y:S01]  /*07d0*/  IADD3 R10, P1, PT, R10, UR24, RZ ;  /* 0x000000180a0a7c10 */ /* 0x000fe2000ff3e0ff */
[----:B-1----:R-:W-:Y:S01]  /*07e0*/  IMAD.U32 R7, RZ, RZ, UR13 ;  /* 0x0000000dff077e24 */ /* 0x002fe2000f8e00ff */
[--C-:B------:R-:W-:Y:S02]  /*07f0*/  SHF.R.U32.HI R6, RZ, UR7, R3.reuse ;  /* 0x00000007ff067c19 */ /* 0x100fe40008011603 */
[----:B------:R-:W-:Y:S01]  /*0800*/  IADD3 R8, P0, PT, R8, UR24, RZ ;  /* 0x0000001808087c10 */ /* 0x000fe2000ff1e0ff */
[----:B------:R-:W-:Y:S01]  /*0810*/  IMAD R7, R7, UR12, R0 ;  /* 0x0000000c07077c24 */ /* 0x000fe2000f8e0200 */
[----:B------:R-:W-:Y:S02]  /*0820*/  SHF.R.U32.HI R9, RZ, UR5, R3 ;  /* 0x00000005ff097c19 */ /* 0x000fe40008011603 */
[----:B------:R-:W-:Y:S01]  /*0830*/  LOP3.LUT R10, R10, UR8, RZ, 0xc0, !PT ;  /* 0x000000080a0a7c12 */ /* 0x000fe2000f8ec0ff */
[----:B------:R-:W-:Y:S01]  /*0840*/  VIADD R13, R7, UR12 ;  /* 0x0000000c070d7c36 */ /* 0x000fe20008000000 */
[----:B------:R-:W-:-:S02]  /*0850*/  IADD3.X R6, PT, PT, R6, UR25, RZ, P1, !PT ;  /* 0x0000001906067c10 */ /* 0x000fc40008ffe4ff */
[----:B------:R-:W-:Y:S02]  /*0860*/  LOP3.LUT R8, R8, UR8, RZ, 0xc0, !PT ;  /* 0x0000000808087c12 */ /* 0x000fe4000f8ec0ff */
[----:B------:R-:W-:Y:S02]  /*0870*/  IADD3.X R9, PT, PT, R9, UR25, RZ, P0, !PT ;  /* 0x0000001909097c10 */ /* 0x000fe400087fe4ff */
[----:B------:R-:W-:Y:S02]  /*0880*/  IADD3 R10, P1, PT, R10, -UR24, RZ ;  /* 0x800000180a0a7c10 */ /* 0x000fe4000ff3e0ff */
[----:B------:R-:W-:Y:S02]  /*0890*/  LOP3.LUT R6, R6, UR9, RZ, 0xc0, !PT ;  /* 0x0000000906067c12 */ /* 0x000fe4000f8ec0ff */
[----:B------:R-:W-:Y:S02]  /*08a0*/  IADD3 R8, P0, PT, R8, -UR24, RZ ;  /* 0x8000001808087c10 */ /* 0x000fe4000ff1e0ff */
[----:B------:R-:W-:-:S02]  /*08b0*/  LOP3.LUT R9, R9, UR9, RZ, 0xc0, !PT ;  /* 0x0000000909097c12 */ /* 0x000fc4000f8ec0ff */
[----:B------:R-:W-:Y:S01]  /*08c0*/  IADD3.X R11, PT, PT, R6, ~UR25, RZ, P1, !PT ;  /* 0x80000019060b7c10 */ /* 0x000fe20008ffe4ff */
[----:B0-----:R-:W-:Y:S01]  /*08d0*/  IMAD.WIDE.U32 R6, R7, 0x8, R4 ;  /* 0x0000000807067825 */ /* 0x001fe200078e0004 */
[----:B------:R-:W-:-:S03]  /*08e0*/  IADD3.X R9, PT, PT, R9, ~UR25, RZ, P0, !PT ;  /* 0x8000001909097c10 */ /* 0x000fc600087fe4ff */
[----:B------:R-:W-:Y:S02]  /*08f0*/  IMAD.WIDE.U32 R4, R13, 0x8, R4 ;  /* 0x000000080d047825 */ /* 0x000fe400078e0004 */
[----:B------:R0:W-:Y:S04]  /*0900*/  STG.E.64 desc[UR14][R6.64], R8 ;  /* 0x0000000806007986 */ /* 0x0001e8000c101b0e */
[----:B------:R0:W-:Y:S02]  /*0910*/  STG.E.64 desc[UR14][R4.64], R10 ;  /* 0x0000000a04007986 */ /* 0x0001e4000c101b0e */
.L_x_71:
[----:B------:R-:W-:-:S04]  /*0920*/  ULOP3.LUT UR5, UR10, 0x1, URZ, 0xc0, !UPT ;  /* 0x000000010a057892 */ /* 0x000fc8000f8ec0ff */
[----:B------:R-:W-:-:S06]  /*0930*/  UISETP.NE.U32.AND UP0, UPT, UR5, 0x1, UPT ;  /* 0x000000010500788c */ /* 0x000fcc000bf05070 */
[----:B------:R-:W-:-:S13]  /*0940*/  PLOP3.LUT P0, PT, PT, PT, UP0, 0x80, 0x8 ;  /* 0x000000000008781c */ /* 0x000fda0003f0f008 */
[----:B------:R-:W-:Y:S05]  /*0950*/  @P0 EXIT ;  /* 0x000000000000094d */ /* 0x000fea0003800000 */
[----:B------:R-:W-:Y:S01]  /*0960*/  ULOP3.LUT UR5, URZ, UR4, URZ, 0x33, !UPT ;  /* 0x00000004ff057292 */ /* 0x000fe2000f8e33ff */
[----:B01----:R-:W0:Y:S01]  /*0970*/  LDC.64 R6, c[0x0][0x388] ;  /* 0x0000e200ff067b82 */ /* 0x003e220000000a00 */
[----:B------:R-:W-:Y:S02]  /*0980*/  UIADD3 UR4, UPT, UPT, UR6, UR4, URZ ;  /* 0x0000000406047290 */ /* 0x000fe4000fffe0ff */
[----:B------:R-:W-:-:S06]  /*0990*/  UIMAD UR5, UR5, UR11, 0x40 ;  /* 0x00000040050574a4 */ /* 0x000fcc000f8e020b */
[--C-:B-----5:R-:W-:Y:S02]  /*09a0*/  SHF.R.U64 R4, R2, UR5, R3.reuse ;  /* 0x0000000502047c19 */ /* 0x120fe40008001203 */
[----:B------:R-:W-:Y:S01]  /*09b0*/  SHF.R.U32.HI R2, RZ, UR5, R3 ;  /* 0x00000005ff027c19 */ /* 0x000fe20008011603 */
[----:B------:R-:W-:Y:S01]  /*09c0*/  IMAD.U32 R3, RZ, RZ, UR4 ;  /* 0x00000004ff037e24 */ /* 0x000fe2000f8e00ff */
[----:B------:R-:W-:-:S03]  /*09d0*/  IADD3 R4, P0, PT, R4, UR24, RZ ;  /* 0x0000001804047c10 */ /* 0x000fc6000ff1e0ff */
[----:B------:R-:W-:Y:S01]  /*09e0*/  IMAD R3, R3, UR12, R0 ;  /* 0x0000000c03037c24 */ /* 0x000fe2000f8e0200 */
[----:B------:R-:W-:Y:S02]  /*09f0*/  IADD3.X R2, PT, PT, R2, UR25, RZ, P0, !PT ;  /* 0x0000001902027c10 */ /* 0x000fe400087fe4ff */
[----:B------:R-:W-:Y:S02]  /*0a00*/  LOP3.LUT R4, R4, UR8, RZ, 0xc0, !PT ;  /* 0x0000000804047c12 */ /* 0x000fe4000f8ec0ff */
[----:B------:R-:W-:Y:S02]  /*0a10*/  LOP3.LUT R2, R2, UR9, RZ, 0xc0, !PT ;  /* 0x0000000902027c12 */ /* 0x000fe4000f8ec0ff */
[----:B------:R-:W-:-:S04]  /*0a20*/  IADD3 R4, P0, PT, R4, -UR24, RZ ;  /* 0x8000001804047c10 */ /* 0x000fc8000ff1e0ff */
[----:B------:R-:W-:Y:S01]  /*0a30*/  IADD3.X R5, PT, PT, R2, ~UR25, RZ, P0, !PT ;  /* 0x8000001902057c10 */ /* 0x000fe200087fe4ff */
[----:B0-----:R-:W-:-:S05]  /*0a40*/  IMAD.WIDE.U32 R2, R3, 0x8, R6 ;  /* 0x0000000803027825 */ /* 0x001fca00078e0006 */
[----:B------:R-:W-:Y:S01]  /*0a50*/  STG.E.64 desc[UR14][R2.64], R4 ;  /* 0x0000000402007986 */ /* 0x000fe2000c101b0e */
[----:B------:R-:W-:Y:S05]  /*0a60*/  EXIT ;  /* 0x000000000000794d */ /* 0x000fea0003800000 */
.L_x_72:
        /* <DEDUP_REMOVED lines=9> */
.L_x_85:


//--------------------- .nv.shared._ZN3lux4cuda4tfhe29programmable_bootstrap_kernelEPKmPmS3_S3_jjjjmm --------------------------
	.section	.nv.shared._ZN3lux4cuda4tfhe29programmable_bootstrap_kernelEPKmPmS3_S3_jjjjmm,"aw",@nobits
	.sectionflags	@""
	.align	16
	.zero		1024


//--------------------- .nv.shared.reserved.0     --------------------------
	.section	.nv.shared.reserved.0,"aw",@nobits
	.weak		__nv_reservedSMEM_offset_0_alias
	.size		__nv_reservedSMEM_offset_0_alias, 0, 64
	.other		__nv_reservedSMEM_offset_0_alias,@"STO_CUDA_RESERVED_SHARED STV_DEFAULT"
__nv_reservedSMEM_offset_0_alias:
	.zero		0
	.zero		64


//--------------------- .nv.shared._ZN3lux4cuda4tfhe24sample_extract_at_kernelEPKmPmjjjm --------------------------
	.section	.nv.shared._ZN3lux4cuda4tfhe24sample_extract_at_kernelEPKmPmjjjm,"aw",@nobits
	.sectionflags	@""
	.align	16
	.zero		1024


//--------------------- .nv.shared._ZN3lux4cuda4tfhe21sample_extract_kernelEPKmPmjjm --------------------------
	.section	.nv.shared._ZN3lux4cuda4tfhe21sample_extract_kernelEPKmPmjjm,"aw",@nobits
	.sectionflags	@""
	.align	16
	.zero		1024


//--------------------- .nv.shared._ZN3lux4cuda4tfhe27init_test_polynomial_kernelEPmPKmmjjm --------------------------
	.section	.nv.shared._ZN3lux4cuda4tfhe27init_test_polynomial_kernelEPmPKmmjjm,"aw",@nobits
	.sectionflags	@""
	.align	16
	.zero		1024


//--------------------- .nv.shared._ZN3lux4cuda4tfhe24blind_rotate_full_kernelEPmPKmS4_jjjjmm --------------------------
	.section	.nv.shared._ZN3lux4cuda4tfhe24blind_rotate_full_kernelEPmPKmS4_jjjjmm,"aw",@nobits
	.sectionflags	@""
	.align	16
	.zero		1024


//--------------------- .nv.shared._ZN3lux4cuda4tfhe24blind_rotate_step_kernelEPmPKmijjjmm --------------------------
	.section	.nv.shared._ZN3lux4cuda4tfhe24blind_rotate_step_kernelEPmPKmijjjmm,"aw",@nobits
	.sectionflags	@""
	.align	16
	.zero		1024


//--------------------- .nv.shared._ZN3lux4cuda4tfhe11cmux_kernelEPKmS3_S3_Pmjjm --------------------------
	.section	.nv.shared._ZN3lux4cuda4tfhe11cmux_kernelEPKmS3_S3_Pmjjm,"aw",@nobits
	.sectionflags	@""
	.align	16
	.zero		1024


//--------------------- .nv.shared._ZN3lux4cuda4tfhe27external_product_ntt_kernelEPKmPKlPmjjjmm --------------------------
	.section	.nv.shared._ZN3lux4cuda4tfhe27external_product_ntt_kernelEPKmPKlPmjjjmm,"aw",@nobits
	.sectionflags	@""
	.align	16
	.zero		1024


//--------------------- .nv.shared._ZN3lux4cuda4tfhe18rotate_glwe_kernelEPKmPmjjim --------------------------
	.section	.nv.shared._ZN3lux4cuda4tfhe18rotate_glwe_kernelEPKmPmjjim,"aw",@nobits
	.sectionflags	@""
	.align	16
	.zero		1024


//--------------------- .nv.shared._ZN3lux4cuda4tfhe24rotate_polynomial_kernelEPKmPmjim --------------------------
	.section	.nv.shared._ZN3lux4cuda4tfhe24rotate_polynomial_kernelEPKmPmjim,"aw",@nobits
	.sectionflags	@""
	.align	16
	.zero		1024


//--------------------- .nv.shared._ZN3lux4cuda4tfhe21decompose_glwe_kernelEPKmPljjjj --------------------------
	.section	.nv.shared._ZN3lux4cuda4tfhe21decompose_glwe_kernelEPKmPljjjj,"aw",@nobits
	.sectionflags	@""
	.align	16
	.zero		1024


//--------------------- .nv.constant0._ZN3lux4cuda4tfhe29programmable_bootstrap_kernelEPKmPmS3_S3_jjjjmm --------------------------
	.section	.nv.constant0._ZN3lux4cuda4tfhe29programmable_bootstrap_kernelEPKmPmS3_S3_jjjjmm,"a",@progbits
	.sectionflags	@""
	.align	4
.nv.constant0._ZN3lux4cuda4tfhe29programmable_bootstrap_kernelEPKmPmS3_S3_jjjjmm:
	.zero		960


//--------------------- .nv.constant0._ZN3lux4cuda4tfhe24sample_extract_at_kernelEPKmPmjjjm --------------------------
	.section	.nv.constant0._ZN3lux4cuda4tfhe24sample_extract_at_kernelEPKmPmjjjm,"a",@progbits
	.sectionflags	@""
	.align	4
.nv.constant0._ZN3lux4cuda4tfhe24sample_extract_at_kernelEPKmPmjjjm:
	.zero		936


//--------------------- .nv.constant0._ZN3lux4cuda4tfhe21sample_extract_kernelEPKmPmjjm --------------------------
	.section	.nv.constant0._ZN3lux4cuda4tfhe21sample_extract_kernelEPKmPmjjm,"a",@progbits
	.sectionflags	@""
	.align	4
.nv.constant0._ZN3lux4cuda4tfhe21sample_extract_kernelEPKmPmjjm:
	.zero		928


//--------------------- .nv.constant0._ZN3lux4cuda4tfhe27init_test_polynomial_kernelEPmPKmmjjm --------------------------
	.section	.nv.constant0._ZN3lux4cuda4tfhe27init_test_polynomial_kernelEPmPKmmjjm,"a",@progbits
	.sectionflags	@""
	.align	4
.nv.constant0._ZN3lux4cuda4tfhe27init_test_polynomial_kernelEPmPKmmjjm:
	.zero		936


//--------------------- .nv.constant0._ZN3lux4cuda4tfhe24blind_rotate_full_kernelEPmPKmS4_jjjjmm --------------------------
	.section	.nv.constant0._ZN3lux4cuda4tfhe24blind_rotate_full_kernelEPmPKmS4_jjjjmm,"a",@progbits
	.sectionflags	@""
	.align	4
.nv.constant0._ZN3lux4cuda4tfhe24blind_rotate_full_kernelEPmPKmS4_jjjjmm:
	.zero		952


//--------------------- .nv.constant0._ZN3lux4cuda4tfhe24blind_rotate_step_kernelEPmPKmijjjmm --------------------------
	.section	.nv.constant0._ZN3lux4cuda4tfhe24blind_rotate_step_kernelEPmPKmijjjmm,"a",@progbits
	.sectionflags	@""
	.align	4
.nv.constant0._ZN3lux4cuda4tfhe24blind_rotate_step_kernelEPmPKmijjjmm:
	.zero		944


//--------------------- .nv.constant0._ZN3lux4cuda4tfhe11cmux_kernelEPKmS3_S3_Pmjjm --------------------------
	.section	.nv.constant0._ZN3lux4cuda4tfhe11cmux_kernelEPKmS3_S3_Pmjjm,"a",@progbits
	.sectionflags	@""
	.align	4
.nv.constant0._ZN3lux4cuda4tfhe11cmux_kernelEPKmS3_S3_Pmjjm:
	.zero		944


//--------------------- .nv.constant0._ZN3lux4cuda4tfhe27external_product_ntt_kernelEPKmPKlPmjjjmm --------------------------
	.section	.nv.constant0._ZN3lux4cuda4tfhe27external_product_ntt_kernelEPKmPKlPmjjjmm,"a",@progbits
	.sectionflags	@""
	.align	4
.nv.constant0._ZN3lux4cuda4tfhe27external_product_ntt_kernelEPKmPKlPmjjjmm:
	.zero		952


//--------------------- .nv.constant0._ZN3lux4cuda4tfhe18rotate_glwe_kernelEPKmPmjjim --------------------------
	.section	.nv.constant0._ZN3lux4cuda4tfhe18rotate_glwe_kernelEPKmPmjjim,"a",@progbits
	.sectionflags	@""
	.align	4
.nv.constant0._ZN3lux4cuda4tfhe18rotate_glwe_kernelEPKmPmjjim:
	.zero		936


//--------------------- .nv.constant0._ZN3lux4cuda4tfhe24rotate_polynomial_kernelEPKmPmjim --------------------------
	.section	.nv.constant0._ZN3lux4cuda4tfhe24rotate_polynomial_kernelEPKmPmjim,"a",@progbits
	.sectionflags	@""
	.align	4
.nv.constant0._ZN3lux4cuda4tfhe24rotate_polynomial_kernelEPKmPmjim:
	.zero		928


//--------------------- .nv.constant0._ZN3lux4cuda4tfhe21decompose_glwe_kernelEPKmPljjjj --------------------------
	.section	.nv.constant0._ZN3lux4cuda4tfhe21decompose_glwe_kernelEPKmPljjjj,"a",@progbits
	.sectionflags	@""
	.align	4
.nv.constant0._ZN3lux4cuda4tfhe21decompose_glwe_kernelEPKmPljjjj:
	.zero		928


//--------------------- SYMBOLS --------------------------

	.type		.nv.reservedSmem.offset0,@object
	.size		.nv.reservedSmem.offset0,0x4
	.type		.nv.reservedSmem.cap,@object
	.size		.nv.reservedSmem.cap,0x4
